# CuTe-DSL kernel — source=cudnn_frontend_dsl family=grouped_gemm_swiglu
# config = {"ab_dtype": "Float4E2M1FN", "sf_vec": 32, "d_dtype": "Float8E4M3FN", "vector_f32": false, "mma_mn": [128, 256], "cluster_mn": [2, 1]}


// ===== COMPILED SASS (sm_100a) =====

	.target	sm_100a

	.elftype	@"ET_EXEC"


//--------------------- .note.nv.tkinfo           --------------------------
	.section	.note.nv.tkinfo,"",@"SHT_NOTE"
	.sectionflags	@"SHF_NOTE_NV_TKINFO"
	.tkinfo
        /*0018*/ 	.word	0x00000081
        /*0030*/ 	.string	""
        /*0030*/ 	.string	"ptxas"
        /*0030*/ 	.string	"Cuda compilation tools, release 12.9, V12.9.83"
        /*0030*/ 	.string	"Build system must define TOOLS_VERSION_EXTENDED"
        /*0030*/ 	.string	"-O 3 -arch sm_100a "



//--------------------- .note.nv.cuver            --------------------------
	.section	.note.nv.cuver,"",@"SHT_NOTE"
	.sectionflags	@"SHF_NOTE_NV_CUVER"
        /*0018*/ 	.short	0x0001
        /*001a*/ 	.short	0x0064
        /*001c*/ 	.short	0x0001
        /*001e*/ 	.short	0x0000
        /*0020*/ 	.short	0x0001
        /*0022*/ 	.short	0x0000


//--------------------- .nv.info                  --------------------------
	.section	.nv.info,"",@"SHT_CUDA_INFO"
	.align	4


	//----- nvinfo : EIATTR_REGCOUNT
	.align		4
        /*0000*/ 	.byte	0x04, 0x2f
        /*0002*/ 	.short	(.L_4 - .L_3)
	.align		4
.L_3:
        /*0004*/ 	.word	index@(kernel_cutlass_kernel_cudnngrouped_gemmgrouped_gemm_swiglugrouped_gemm_swiglu_quantBlockScaledContiguousGroupedGemmKernel_object_at__TiledMMA_ThrLayoutVMNK11110000_PermutationMNK____MMAAt_0)
        /*0008*/ 	.word	0x00000085


	//----- nvinfo : EIATTR_FRAME_SIZE
	.align		4
.L_4:
        /*000c*/ 	.byte	0x04, 0x11
        /*000e*/ 	.short	(.L_6 - .L_5)
	.align		4
.L_5:
        /*0010*/ 	.word	index@($__internal_2_$__cuda_sm10x_tcgen05_guardrail_trap_unallocated_columns_being_dealloced)
        /*0014*/ 	.word	0x00000000


	//----- nvinfo : EIATTR_FRAME_SIZE
	.align		4
.L_6:
        /*0018*/ 	.byte	0x04, 0x11
        /*001a*/ 	.short	(.L_8 - .L_7)
	.align		4
.L_7:
        /*001c*/ 	.word	index@($__internal_1_$__cuda_sm10x_tcgen05_guardrail_trap_phase_invalid_during_alloc)
        /*0020*/ 	.word	0x00000000


	//----- nvinfo : EIATTR_FRAME_SIZE
	.align		4
.L_8:
        /*0024*/ 	.byte	0x04, 0x11
        /*0026*/ 	.short	(.L_10 - .L_9)
	.align		4
.L_9:
        /*0028*/ 	.word	index@($__internal_0_$__cuda_sm10x_tcgen05_guardrail_trap_col_being_dealloced_not_returned_by_alloc)
        /*002c*/ 	.word	0x00000000


	//----- nvinfo : EIATTR_FRAME_SIZE
	.align		4
.L_10:
        /*0030*/ 	.byte	0x04, 0x11
        /*0032*/ 	.short	(.L_12 - .L_11)
	.align		4
.L_11:
        /*0034*/ 	.word	index@(kernel_cutlass_kernel_cudnngrouped_gemmgrouped_gemm_swiglugrouped_gemm_swiglu_quantBlockScaledContiguousGroupedGemmKernel_object_at__TiledMMA_ThrLayoutVMNK11110000_PermutationMNK____MMAAt_0)
        /*0038*/ 	.word	0x00000000


	//----- nvinfo : EIATTR_MIN_STACK_SIZE
	.align		4
.L_12:
        /*003c*/ 	.byte	0x04, 0x12
        /*003e*/ 	.short	(.L_14 - .L_13)
	.align		4
.L_13:
        /*0040*/ 	.word	index@(kernel_cutlass_kernel_cudnngrouped_gemmgrouped_gemm_swiglugrouped_gemm_swiglu_quantBlockScaledContiguousGroupedGemmKernel_object_at__TiledMMA_ThrLayoutVMNK11110000_PermutationMNK____MMAAt_0)
        /*0044*/ 	.word	0x00000000
.L_14:


//--------------------- .nv.info.kernel_cutlass_kernel_cudnngrouped_gemmgrouped_gemm_swiglugrouped_gemm_swiglu_quantBlockScaledContiguousGroupedGemmKernel_object_at__TiledMMA_ThrLayoutVMNK11110000_PermutationMNK____MMAAt_0 --------------------------
	.section	.nv.info.kernel_cutlass_kernel_cudnngrouped_gemmgrouped_gemm_swiglugrouped_gemm_swiglu_quantBlockScaledContiguousGroupedGemmKernel_object_at__TiledMMA_ThrLayoutVMNK11110000_PermutationMNK____MMAAt_0,"",@"SHT_CUDA_INFO"
	.sectionflags	@""
	.align	4


	//----- nvinfo : EIATTR_CUDA_API_VERSION
	.align		4
        /*0000*/ 	.byte	0x04, 0x37
        /*0002*/ 	.short	(.L_16 - .L_15)
.L_15:
        /*0004*/ 	.word	0x00000081


	//----- nvinfo : EIATTR_KPARAM_INFO
	.align		4
.L_16:
        /*0008*/ 	.byte	0x04, 0x17
        /*000a*/ 	.short	(.L_18 - .L_17)
.L_17:
        /*000c*/ 	.word	0x00000000
        /*0010*/ 	.short	0x000f
        /*0012*/ 	.short	0x03f8
        /*0014*/ 	.byte	0x00, 0xf0, 0x31, 0x00


	//----- nvinfo : EIATTR_KPARAM_INFO
	.align		4
.L_18:
        /*0018*/ 	.byte	0x04, 0x17
        /*001a*/ 	.short	(.L_20 - .L_19)
.L_19:
        /*001c*/ 	.word	0x00000000
        /*0020*/ 	.short	0x000e
        /*0022*/ 	.short	0x03ec
        /*0024*/ 	.byte	0x00, 0xf0, 0x31, 0x00


	//----- nvinfo : EIATTR_KPARAM_INFO
	.align		4
.L_20:
        /*0028*/ 	.byte	0x04, 0x17
        /*002a*/ 	.short	(.L_22 - .L_21)
.L_21:
        /*002c*/ 	.word	0x00000000
        /*0030*/ 	.short	0x000d
        /*0032*/ 	.short	0x03e0
        /*0034*/ 	.byte	0x00, 0xf0, 0x31, 0x00


	//----- nvinfo : EIATTR_KPARAM_INFO
	.align		4
.L_22:
        /*0038*/ 	.byte	0x04, 0x17
        /*003a*/ 	.short	(.L_24 - .L_23)
.L_23:
        /*003c*/ 	.word	0x00000000
        /*0040*/ 	.short	0x000c
        /*0042*/ 	.short	0x03d8
        /*0044*/ 	.byte	0x00, 0xf0, 0x21, 0x00


	//----- nvinfo : EIATTR_KPARAM_INFO
	.align		4
.L_24:
        /*0048*/ 	.byte	0x04, 0x17
        /*004a*/ 	.short	(.L_26 - .L_25)
.L_25:
        /*004c*/ 	.word	0x00000000
        /*0050*/ 	.short	0x000b
        /*0052*/ 	.short	0x03d0
        /*0054*/ 	.byte	0x00, 0xf0, 0x21, 0x00


	//----- nvinfo : EIATTR_KPARAM_INFO
	.align		4
.L_26:
        /*0058*/ 	.byte	0x04, 0x17
        /*005a*/ 	.short	(.L_28 - .L_27)
.L_27:
        /*005c*/ 	.word	0x00000000
        /*0060*/ 	.short	0x000a
        /*0062*/ 	.short	0x03c8
        /*0064*/ 	.byte	0x00, 0xf0, 0x21, 0x00


	//----- nvinfo : EIATTR_KPARAM_INFO
	.align		4
.L_28:
        /*0068*/ 	.byte	0x04, 0x17
        /*006a*/ 	.short	(.L_30 - .L_29)
.L_29:
        /*006c*/ 	.word	0x00000000
        /*0070*/ 	.short	0x0009
        /*0072*/ 	.short	0x03c0
        /*0074*/ 	.byte	0x00, 0xf0, 0x21, 0x00


	//----- nvinfo : EIATTR_KPARAM_INFO
	.align		4
.L_30:
        /*0078*/ 	.byte	0x04, 0x17
        /*007a*/ 	.short	(.L_32 - .L_31)
.L_31:
        /*007c*/ 	.word	0x00000000
        /*0080*/ 	.short	0x0008
        /*0082*/ 	.short	0x0340
        /*0084*/ 	.byte	0x00, 0xf0, 0x01, 0x02


	//----- nvinfo : EIATTR_KPARAM_INFO
	.align		4
.L_32:
        /*0088*/ 	.byte	0x04, 0x17
        /*008a*/ 	.short	(.L_34 - .L_33)
.L_33:
        /*008c*/ 	.word	0x00000000
        /*0090*/ 	.short	0x0007
        /*0092*/ 	.short	0x02c0
        /*0094*/ 	.byte	0x00, 0xf0, 0x01, 0x02


	//----- nvinfo : EIATTR_KPARAM_INFO
	.align		4
.L_34:
        /*0098*/ 	.byte	0x04, 0x17
        /*009a*/ 	.short	(.L_36 - .L_35)
.L_35:
        /*009c*/ 	.word	0x00000000
        /*00a0*/ 	.short	0x0006
        /*00a2*/ 	.short	0x0240
        /*00a4*/ 	.byte	0x00, 0xf0, 0x01, 0x02


	//----- nvinfo : EIATTR_KPARAM_INFO
	.align		4
.L_36:
        /*00a8*/ 	.byte	0x04, 0x17
        /*00aa*/ 	.short	(.L_38 - .L_37)
.L_37:
        /*00ac*/ 	.word	0x00000000
        /*00b0*/ 	.short	0x0005
        /*00b2*/ 	.short	0x01c0
        /*00b4*/ 	.byte	0x00, 0xf0, 0x01, 0x02


	//----- nvinfo : EIATTR_KPARAM_INFO
	.align		4
.L_38:
        /*00b8*/ 	.byte	0x04, 0x17
        /*00ba*/ 	.short	(.L_40 - .L_39)
.L_39:
        /*00bc*/ 	.word	0x00000000
        /*00c0*/ 	.short	0x0004
        /*00c2*/ 	.short	0x0140
        /*00c4*/ 	.byte	0x00, 0xf0, 0x01, 0x02


	//----- nvinfo : EIATTR_KPARAM_INFO
	.align		4
.L_40:
        /*00c8*/ 	.byte	0x04, 0x17
        /*00ca*/ 	.short	(.L_42 - .L_41)
.L_41:
        /*00cc*/ 	.word	0x00000000
        /*00d0*/ 	.short	0x0003
        /*00d2*/ 	.short	0x00c0
        /*00d4*/ 	.byte	0x00, 0xf0, 0x01, 0x02


	//----- nvinfo : EIATTR_KPARAM_INFO
	.align		4
.L_42:
        /*00d8*/ 	.byte	0x04, 0x17
        /*00da*/ 	.short	(.L_44 - .L_43)
.L_43:
        /*00dc*/ 	.word	0x00000000
        /*00e0*/ 	.short	0x0002
        /*00e2*/ 	.short	0x0040
        /*00e4*/ 	.byte	0x00, 0xf0, 0x01, 0x02


	//----- nvinfo : EIATTR_KPARAM_INFO
	.align		4
.L_44:
        /*00e8*/ 	.byte	0x04, 0x17
        /*00ea*/ 	.short	(.L_46 - .L_45)
.L_45:
        /*00ec*/ 	.word	0x00000000
        /*00f0*/ 	.short	0x0001
        /*00f2*/ 	.short	0x000c
        /*00f4*/ 	.byte	0x00, 0xf0, 0x31, 0x00


	//----- nvinfo : EIATTR_KPARAM_INFO
	.align		4
.L_46:
        /*00f8*/ 	.byte	0x04, 0x17
        /*00fa*/ 	.short	(.L_48 - .L_47)
.L_47:
        /*00fc*/ 	.word	0x00000000
        /*0100*/ 	.short	0x0000
        /*0102*/ 	.short	0x0000
        /*0104*/ 	.byte	0x00, 0xf0, 0x31, 0x00


	//----- nvinfo : EIATTR_AT_ENTRY_FRAGMENTS
	.align		4
.L_48:
        /*0108*/ 	.byte	0x04, 0x4f
        /*010a*/ 	.short	(.L_50 - .L_49)


	//   ....[0]....
.L_49:
        /*010c*/ 	.word	0x00000004


	//----- nvinfo : EIATTR_RESERVED_SMEM_USED
	.align		4
.L_50:
        /*0110*/ 	.byte	0x01, 0x41
	.zero		2


	//----- nvinfo : EIATTR_SPARSE_MMA_MASK
	.align		4
        /*0114*/ 	.byte	0x03, 0x50
        /*0116*/ 	.short	0x0000


	//----- nvinfo : EIATTR_TCGEN05_1CTA_USED
	.align		4
        /*0118*/ 	.byte	0x01, 0x51
	.zero		2


	//----- nvinfo : EIATTR_MAXREG_COUNT
	.align		4
        /*011c*/ 	.byte	0x03, 0x1b
        /*011e*/ 	.short	0x00ff


	//----- nvinfo : EIATTR_NUM_BARRIERS
	.align		4
        /*0120*/ 	.byte	0x02, 0x4c
        /*0122*/ 	.byte	0x05
	.zero		1


	//----- nvinfo : EIATTR_INT_WARP_WIDE_INSTR_OFFSETS
	.align		4
        /*0124*/ 	.byte	0x04, 0x31
        /*0126*/ 	.short	(.L_52 - .L_51)


	//   ....[0]....
.L_51:
        /*0128*/ 	.word	0x00004ef0


	//   ....[1]....
        /*012c*/ 	.word	0x00004f30


	//----- nvinfo : EIATTR_COOP_GROUP_MASK_REGIDS
	.align		4
.L_52:
        /*0130*/ 	.byte	0x04, 0x29
        /*0132*/ 	.short	(.L_54 - .L_53)


	//   ....[0]....
.L_53:
        /*0134*/ 	.word	0xffffffff


	//   ....[1]....
        /*0138*/ 	.word	0xffffffff


	//   ....[2]....
        /*013c*/ 	.word	0xffffffff


	//   ....[3]....
        /*0140*/ 	.word	0xffffffff


	//   ....[4]....
        /*0144*/ 	.word	0xffffffff


	//   ....[5]....
        /*0148*/ 	.word	0xffffffff


	//   ....[6]....
        /*014c*/ 	.word	0xffffffff


	//   ....[7]....
        /*0150*/ 	.word	0xffffffff


	//   ....[8]....
        /*0154*/ 	.word	0xffffffff


	//   ....[9]....
        /*0158*/ 	.word	0xffffffff


	//   ....[10]....
        /*015c*/ 	.word	0xffffffff


	//   ....[11]....
        /*0160*/ 	.word	0xffffffff


	//----- nvinfo : EIATTR_COOP_GROUP_INSTR_OFFSETS
	.align		4
.L_54:
        /*0164*/ 	.byte	0x04, 0x28
        /*0166*/ 	.short	(.L_56 - .L_55)


	//   ....[0]....
.L_55:
        /*0168*/ 	.word	0x00000150


	//   ....[1]....
        /*016c*/ 	.word	0x00000490


	//   ....[2]....
        /*0170*/ 	.word	0x00000600


	//   ....[3]....
        /*0174*/ 	.word	0x000007c0


	//   ....[4]....
        /*0178*/ 	.word	0x00000b70


	//   ....[5]....
        /*017c*/ 	.word	0x00000dd0


	//   ....[6]....
        /*0180*/ 	.word	0x00000e30


	//   ....[7]....
        /*0184*/ 	.word	0x000026f0


	//   ....[8]....
        /*0188*/ 	.word	0x000029b0


	//   ....[9]....
        /*018c*/ 	.word	0x00004b20


	//   ....[10]....
        /*0190*/ 	.word	0x00004d90


	//   ....[11]....
        /*0194*/ 	.word	0x00004fe0


	//----- nvinfo : EIATTR_VRC_CTA_INIT_COUNT
	.align		4
.L_56:
        /*0198*/ 	.byte	0x02, 0x4a
        /*019a*/ 	.byte	0x80
	.zero		1


	//----- nvinfo : EIATTR_MBARRIER_INSTR_OFFSETS
	.align		4
        /*019c*/ 	.byte	0x04, 0x39
        /*019e*/ 	.short	(.L_58 - .L_57)


	//   ....[0]....
.L_57:
        /*01a0*/ 	.word	0x000003c0
        /*01a4*/ 	.word	0x000000ff
        /*01a8*/ 	.word	0x00000000
        /*01ac*/ 	.short	0x0100
        /*01ae*/ 	.byte	0x05
	.zero		1


	//   ....[1]....
        /*01b0*/ 	.word	0x000003d0
        /*01b4*/ 	.word	0x000000ff
        /*01b8*/ 	.word	0x00000008
        /*01bc*/ 	.short	0x0100
        /*01be*/ 	.byte	0x05
	.zero		1


	//   ....[2]....
        /*01c0*/ 	.word	0x000003e0
        /*01c4*/ 	.word	0x000000ff
        /*01c8*/ 	.word	0x00000010
        /*01cc*/ 	.short	0x0100
        /*01ce*/ 	.byte	0x05
	.zero		1


	//   ....[3]....
        /*01d0*/ 	.word	0x000003f0
        /*01d4*/ 	.word	0x000000ff
        /*01d8*/ 	.word	0x00000018
        /*01dc*/ 	.short	0x0100
        /*01de*/ 	.byte	0x05
	.zero		1


	//   ....[4]....
        /*01e0*/ 	.word	0x00000400
        /*01e4*/ 	.word	0x000000ff
        /*01e8*/ 	.word	0x00000020
        /*01ec*/ 	.short	0x0100
        /*01ee*/ 	.byte	0x05
	.zero		1


	//   ....[5]....
        /*01f0*/ 	.word	0x00000410
        /*01f4*/ 	.word	0x000000ff
        /*01f8*/ 	.word	0x00000028
        /*01fc*/ 	.short	0x0100
        /*01fe*/ 	.byte	0x05
	.zero		1


	//   ....[6]....
        /*0200*/ 	.word	0x00000420
        /*0204*/ 	.word	0x000000ff
        /*0208*/ 	.word	0x00000030
        /*020c*/ 	.short	0x0100
        /*020e*/ 	.byte	0x05
	.zero		1


	//   ....[7]....
        /*0210*/ 	.word	0x00000430
        /*0214*/ 	.word	0x000000ff
        /*0218*/ 	.word	0x00000038
        /*021c*/ 	.short	0x0100
        /*021e*/ 	.byte	0x05
	.zero		1


	//   ....[8]....
        /*0220*/ 	.word	0x000005a0
        /*0224*/ 	.word	0x000000ff
        /*0228*/ 	.word	0x00000040
        /*022c*/ 	.short	0x0100
        /*022e*/ 	.byte	0x06
	.zero		1


	//   ....[9]....
        /*0230*/ 	.word	0x000005b0
        /*0234*/ 	.word	0x000000ff
        /*0238*/ 	.word	0x00000048
        /*023c*/ 	.short	0x0100
        /*023e*/ 	.byte	0x06
	.zero		1


	//   ....[10]....
        /*0240*/ 	.word	0x00000720
        /*0244*/ 	.word	0x000000ff
        /*0248*/ 	.word	0x00000050
        /*024c*/ 	.short	0x0100
        /*024e*/ 	.byte	0x06
	.zero		1


	//   ....[11]....
        /*0250*/ 	.word	0x00000730
        /*0254*/ 	.word	0x000000ff
        /*0258*/ 	.word	0x00000058
        /*025c*/ 	.short	0x0100
        /*025e*/ 	.byte	0x06
	.zero		1


	//   ....[12]....
        /*0260*/ 	.word	0x00000740
        /*0264*/ 	.word	0x000000ff
        /*0268*/ 	.word	0x00000060
        /*026c*/ 	.short	0x0100
        /*026e*/ 	.byte	0x06
	.zero		1


	//   ....[13]....
        /*0270*/ 	.word	0x00000750
        /*0274*/ 	.word	0x000000ff
        /*0278*/ 	.word	0x00000068
        /*027c*/ 	.short	0x0100
        /*027e*/ 	.byte	0x06
	.zero		1


	//   ....[14]....
        /*0280*/ 	.word	0x00000e90
        /*0284*/ 	.word	0x0000000e
        /*0288*/ 	.word	0x00000060
        /*028c*/ 	.short	0x010a
        /*028e*/ 	.byte	0xff
	.zero		1


	//   ....[15]....
        /*0290*/ 	.word	0x00000f70
        /*0294*/ 	.word	0x0000000e
        /*0298*/ 	.word	0x00000050
        /*029c*/ 	.short	0x0101
        /*029e*/ 	.byte	0xff
	.zero		1


	//   ....[16]....
        /*02a0*/ 	.word	0x000011a0
        /*02a4*/ 	.word	0x00000002
        /*02a8*/ 	.word	0x00000060
        /*02ac*/ 	.short	0x010a
        /*02ae*/ 	.byte	0xff
	.zero		1


	//   ....[17]....
        /*02b0*/ 	.word	0x000012c0
        /*02b4*/ 	.word	0x00000002
        /*02b8*/ 	.word	0x00000050
        /*02bc*/ 	.short	0x0101
        /*02be*/ 	.byte	0xff
	.zero		1


	//   ....[18]....
        /*02c0*/ 	.word	0x000012d0
        /*02c4*/ 	.word	0x00000003
        /*02c8*/ 	.word	0x00000060
        /*02cc*/ 	.short	0x010a
        /*02ce*/ 	.byte	0xff
	.zero		1


	//   ....[19]....
        /*02d0*/ 	.word	0x00001330
        /*02d4*/ 	.word	0x000000ff
        /*02d8*/ 	.word	0x00000050
        /*02dc*/ 	.short	0x010a
        /*02de*/ 	.byte	0x20
	.zero		1


	//   ....[20]....
        /*02e0*/ 	.word	0x000013b0
        /*02e4*/ 	.word	0x000000ff
        /*02e8*/ 	.word	0x00000060
        /*02ec*/ 	.short	0x0101
        /*02ee*/ 	.byte	0x20
	.zero		1


	//   ....[21]....
        /*02f0*/ 	.word	0x00001570
        /*02f4*/ 	.word	0x000000ff
        /*02f8*/ 	.word	0x00000020
        /*02fc*/ 	.short	0x010a
        /*02fe*/ 	.byte	0x05
	.zero		1


	//   ....[22]....
        /*0300*/ 	.word	0x00001750
        /*0304*/ 	.word	0x000000ff
        /*0308*/ 	.word	0x00000020
        /*030c*/ 	.short	0x010a
        /*030e*/ 	.byte	0x05
	.zero		1


	//   ....[23]....
        /*0310*/ 	.word	0x00001890
        /*0314*/ 	.word	0x000000ff
        /*0318*/ 	.word	0x00000020
        /*031c*/ 	.short	0x010a
        /*031e*/ 	.byte	0x1f
	.zero		1


	//   ....[24]....
        /*0320*/ 	.word	0x000018d0
        /*0324*/ 	.word	0x00000003
        /*0328*/ 	.word	0x00000050
        /*032c*/ 	.short	0x010a
        /*032e*/ 	.byte	0xff
	.zero		1


	//   ....[25]....
        /*0330*/ 	.word	0x00001960
        /*0334*/ 	.word	0x00000003
        /*0338*/ 	.word	0x00000060
        /*033c*/ 	.short	0x0101
        /*033e*/ 	.byte	0xff
	.zero		1


	//   ....[26]....
        /*0340*/ 	.word	0x00001ad0
        /*0344*/ 	.word	0x000000ff
        /*0348*/ 	.word	0x00000020
        /*034c*/ 	.short	0x010a
        /*034e*/ 	.byte	0x05
	.zero		1


	//   ....[27]....
        /*0350*/ 	.word	0x00001b90
        /*0354*/ 	.word	0x000000ff
        /*0358*/ 	.word	0x00000050
        /*035c*/ 	.short	0x010a
        /*035e*/ 	.byte	0x0c
	.zero		1


	//   ....[28]....
        /*0360*/ 	.word	0x00001c10
        /*0364*/ 	.word	0x000000ff
        /*0368*/ 	.word	0x00000060
        /*036c*/ 	.short	0x0101
        /*036e*/ 	.byte	0x0c
	.zero		1


	//   ....[29]....
        /*0370*/ 	.word	0x00002080
        /*0374*/ 	.word	0x000000ff
        /*0378*/ 	.word	0x00000000
        /*037c*/ 	.short	0x010a
        /*037e*/ 	.byte	0x11
	.zero		1


	//   ....[30]....
        /*0380*/ 	.word	0x000020a0
        /*0384*/ 	.word	0x000000ff
        /*0388*/ 	.word	0x00000048
        /*038c*/ 	.short	0x010a
        /*038e*/ 	.byte	0x0c
	.zero		1


	//   ....[31]....
        /*0390*/ 	.word	0x000020c0
        /*0394*/ 	.word	0x000000ff
        /*0398*/ 	.word	0x00000048
        /*039c*/ 	.short	0x010a
        /*039e*/ 	.byte	0x0c
	.zero		1


	//   ....[32]....
        /*03a0*/ 	.word	0x00002330
        /*03a4*/ 	.word	0x000000ff
        /*03a8*/ 	.word	0x00000000
        /*03ac*/ 	.short	0x010a
        /*03ae*/ 	.byte	0x0d
	.zero		1


	//   ....[33]....
        /*03b0*/ 	.word	0x000024c0
        /*03b4*/ 	.word	0x000000ff
        /*03b8*/ 	.word	0x00000000
        /*03bc*/ 	.short	0x010a
        /*03be*/ 	.byte	0x10
	.zero		1


	//   ....[34]....
        /*03c0*/ 	.word	0x00002550
        /*03c4*/ 	.word	0x000000ff
        /*03c8*/ 	.word	0x00000048
        /*03cc*/ 	.short	0x010a
        /*03ce*/ 	.byte	0x0c
	.zero		1


	//   ....[35]....
        /*03d0*/ 	.word	0x00002560
        /*03d4*/ 	.word	0x00000003
        /*03d8*/ 	.word	0x00000050
        /*03dc*/ 	.short	0x010a
        /*03de*/ 	.byte	0xff
	.zero		1


	//   ....[36]....
        /*03e0*/ 	.word	0x00002610
        /*03e4*/ 	.word	0x00000003
        /*03e8*/ 	.word	0x00000060
        /*03ec*/ 	.short	0x0101
        /*03ee*/ 	.byte	0xff
	.zero		1


	//   ....[37]....
        /*03f0*/ 	.word	0x00002680
        /*03f4*/ 	.word	0x000000ff
        /*03f8*/ 	.word	0x00000048
        /*03fc*/ 	.short	0x010a
        /*03fe*/ 	.byte	0x0c
	.zero		1


	//   ....[38]....
        /*0400*/ 	.word	0x00002a20
        /*0404*/ 	.word	0x00000003
        /*0408*/ 	.word	0x00000050
        /*040c*/ 	.short	0x010a
        /*040e*/ 	.byte	0xff
	.zero		1


	//   ....[39]....
        /*0410*/ 	.word	0x00002a80
        /*0414*/ 	.word	0x00000003
        /*0418*/ 	.word	0x00000060
        /*041c*/ 	.short	0x0101
        /*041e*/ 	.byte	0xff
	.zero		1


	//   ....[40]....
        /*0420*/ 	.word	0x00002e50
        /*0424*/ 	.word	0x00000003
        /*0428*/ 	.word	0x00000040
        /*042c*/ 	.short	0x010a
        /*042e*/ 	.byte	0xff
	.zero		1


	//   ....[41]....
        /*0430*/ 	.word	0x000034a0
        /*0434*/ 	.word	0x00000003
        /*0438*/ 	.word	0x00000048
        /*043c*/ 	.short	0x0101
        /*043e*/ 	.byte	0xff
	.zero		1


	//   ....[42]....
        /*0440*/ 	.word	0x00004ae0
        /*0444*/ 	.word	0x00000005
        /*0448*/ 	.word	0x00000050
        /*044c*/ 	.short	0x010a
        /*044e*/ 	.byte	0xff
	.zero		1


	//   ....[43]....
        /*0450*/ 	.word	0x00004b90
        /*0454*/ 	.word	0x00000005
        /*0458*/ 	.word	0x00000060
        /*045c*/ 	.short	0x0101
        /*045e*/ 	.byte	0xff
	.zero		1


	//   ....[44]....
        /*0460*/ 	.word	0x00005030
        /*0464*/ 	.word	0x0000000e
        /*0468*/ 	.word	0x00000060
        /*046c*/ 	.short	0x010a
        /*046e*/ 	.byte	0xff
	.zero		1


	//   ....[45]....
        /*0470*/ 	.word	0x00005090
        /*0474*/ 	.word	0x00000002
        /*0478*/ 	.word	0x00000060
        /*047c*/ 	.short	0x010a
        /*047e*/ 	.byte	0xff
	.zero		1


	//   ....[46]....
        /*0480*/ 	.word	0x000050f0
        /*0484*/ 	.word	0x00000003
        /*0488*/ 	.word	0x00000060
        /*048c*/ 	.short	0x010a
        /*048e*/ 	.byte	0xff
	.zero		1


	//   ....[47]....
        /*0490*/ 	.word	0x00005150
        /*0494*/ 	.word	0x00000000
        /*0498*/ 	.word	0x00000050
        /*049c*/ 	.short	0x010a
        /*049e*/ 	.byte	0xff
	.zero		1


	//   ....[48]....
        /*04a0*/ 	.word	0x000051d0
        /*04a4*/ 	.word	0x00000003
        /*04a8*/ 	.word	0x00000020
        /*04ac*/ 	.short	0x010a
        /*04ae*/ 	.byte	0xff
	.zero		1


	//   ....[49]....
        /*04b0*/ 	.word	0x00005230
        /*04b4*/ 	.word	0x00000003
        /*04b8*/ 	.word	0x00000050
        /*04bc*/ 	.short	0x010a
        /*04be*/ 	.byte	0xff
	.zero		1


	//   ....[50]....
        /*04c0*/ 	.word	0x000052b0
        /*04c4*/ 	.word	0x00000000
        /*04c8*/ 	.word	0x00000020
        /*04cc*/ 	.short	0x010a
        /*04ce*/ 	.byte	0xff
	.zero		1


	//   ....[51]....
        /*04d0*/ 	.word	0x00005310
        /*04d4*/ 	.word	0x00000002
        /*04d8*/ 	.word	0x00000050
        /*04dc*/ 	.short	0x010a
        /*04de*/ 	.byte	0xff
	.zero		1


	//   ....[52]....
        /*04e0*/ 	.word	0x00005390
        /*04e4*/ 	.word	0x00000000
        /*04e8*/ 	.word	0x00000048
        /*04ec*/ 	.short	0x010a
        /*04ee*/ 	.byte	0xff
	.zero		1


	//   ....[53]....
        /*04f0*/ 	.word	0x00005410
        /*04f4*/ 	.word	0x00000000
        /*04f8*/ 	.word	0x00000000
        /*04fc*/ 	.short	0x010a
        /*04fe*/ 	.byte	0xff
	.zero		1


	//   ....[54]....
        /*0500*/ 	.word	0x00005480
        /*0504*/ 	.word	0x00000003
        /*0508*/ 	.word	0x00000050
        /*050c*/ 	.short	0x010a
        /*050e*/ 	.byte	0xff
	.zero		1


	//   ....[55]....
        /*0510*/ 	.word	0x00005500
        /*0514*/ 	.word	0x00000000
        /*0518*/ 	.word	0x00000048
        /*051c*/ 	.short	0x010a
        /*051e*/ 	.byte	0xff
	.zero		1


	//   ....[56]....
        /*0520*/ 	.word	0x00005550
        /*0524*/ 	.word	0x00000003
        /*0528*/ 	.word	0x00000050
        /*052c*/ 	.short	0x010a
        /*052e*/ 	.byte	0xff
	.zero		1


	//   ....[57]....
        /*0530*/ 	.word	0x000055b0
        /*0534*/ 	.word	0x00000003
        /*0538*/ 	.word	0x00000040
        /*053c*/ 	.short	0x010a
        /*053e*/ 	.byte	0xff
	.zero		1


	//   ....[58]....
        /*0540*/ 	.word	0x00005610
        /*0544*/ 	.word	0x00000005
        /*0548*/ 	.word	0x00000050
        /*054c*/ 	.short	0x010a
        /*054e*/ 	.byte	0xff
	.zero		1


	//----- nvinfo : EIATTR_NUM_MBARRIERS
	.align		4
.L_58:
        /*0550*/ 	.byte	0x03, 0x38
        /*0552*/ 	.short	0x000e


	//----- nvinfo : EIATTR_EXIT_INSTR_OFFSETS
	.align		4
        /*0554*/ 	.byte	0x04, 0x1c
        /*0556*/ 	.short	(.L_60 - .L_59)


	//   ....[0]....
.L_59:
        /*0558*/ 	.word	0x000026b0


	//   ....[1]....
        /*055c*/ 	.word	0x00005010


	//----- nvinfo : EIATTR_MAX_THREADS
	.align		4
.L_60:
        /*0560*/ 	.byte	0x04, 0x05
        /*0562*/ 	.short	(.L_62 - .L_61)
.L_61:
        /*0564*/ 	.word	0x000000e0
        /*0568*/ 	.word	0x00000001
        /*056c*/ 	.word	0x00000001


	//----- nvinfo : EIATTR_CRS_STACK_SIZE
	.align		4
.L_62:
        /*0570*/ 	.byte	0x04, 0x1e
        /*0572*/ 	.short	(.L_64 - .L_63)
.L_63:
        /*0574*/ 	.word	0x00000000


	//----- nvinfo : EIATTR_CBANK_PARAM_SIZE
	.align		4
.L_64:
        /*0578*/ 	.byte	0x03, 0x19
        /*057a*/ 	.short	0x0404


	//----- nvinfo : EIATTR_PARAM_CBANK
	.align		4
        /*057c*/ 	.byte	0x04, 0x0a
        /*057e*/ 	.short	(.L_66 - .L_65)
	.align		4
.L_65:
        /*0580*/ 	.word	index@(.nv.constant0.kernel_cutlass_kernel_cudnngrouped_gemmgrouped_gemm_swiglugrouped_gemm_swiglu_quantBlockScaledContiguousGroupedGemmKernel_object_at__TiledMMA_ThrLayoutVMNK11110000_PermutationMNK____MMAAt_0)
        /*0584*/ 	.short	0x0380
        /*0586*/ 	.short	0x0404


	//----- nvinfo : EIATTR_SW_WAR
	.align		4
.L_66:
        /*0588*/ 	.byte	0x04, 0x36
        /*058a*/ 	.short	(.L_68 - .L_67)
.L_67:
        /*058c*/ 	.word	0x00000008
.L_68:


//--------------------- .nv.compat                --------------------------
	.section	.nv.compat,"",@"SHT_CUDA_COMPAT_INFO"
	.align	4
        /*0000*/ 	.byte	0x02, 0x02, 0x02, 0x00, 0x02, 0x05, 0x05, 0x00, 0x02, 0x03, 0x01, 0x00, 0x02, 0x06, 0x01, 0x00


//--------------------- .nv.callgraph             --------------------------
	.section	.nv.callgraph,"",@"SHT_CUDA_CALLGRAPH"
	.align	4
	.sectionentsize	8
	.align		4
        /*0000*/ 	.word	0x00000000
	.align		4
        /*0004*/ 	.word	0xffffffff
	.align		4
        /*0008*/ 	.word	0x00000000
	.align		4
        /*000c*/ 	.word	0xfffffffe
	.align		4
        /*0010*/ 	.word	0x00000000
	.align		4
        /*0014*/ 	.word	0xfffffffd
	.align		4
        /*0018*/ 	.word	0x00000000
	.align		4
        /*001c*/ 	.word	0xfffffffc


//--------------------- .text.kernel_cutlass_kernel_cudnngrouped_gemmgrouped_gemm_swiglugrouped_gemm_swiglu_quantBlockScaledContiguousGroupedGemmKernel_object_at__TiledMMA_ThrLayoutVMNK11110000_PermutationMNK____MMAAt_0 --------------------------
	.section	.text.kernel_cutlass_kernel_cudnngrouped_gemmgrouped_gemm_swiglugrouped_gemm_swiglu_quantBlockScaledContiguousGroupedGemmKernel_object_at__TiledMMA_ThrLayoutVMNK11110000_PermutationMNK____MMAAt_0,"ax",@progbits
	.align	128
        .global         kernel_cutlass_kernel_cudnngrouped_gemmgrouped_gemm_swiglugrouped_gemm_swiglu_quantBlockScaledContiguousGroupedGemmKernel_object_at__TiledMMA_ThrLayoutVMNK11110000_PermutationMNK____MMAAt_0
        .type           kernel_cutlass_kernel_cudnngrouped_gemmgrouped_gemm_swiglugrouped_gemm_swiglu_quantBlockScaledContiguousGroupedGemmKernel_object_at__TiledMMA_ThrLayoutVMNK11110000_PermutationMNK____MMAAt_0,@function
        .size           kernel_cutlass_kernel_cudnngrouped_gemmgrouped_gemm_swiglugrouped_gemm_swiglu_quantBlockScaledContiguousGroupedGemmKernel_object_at__TiledMMA_ThrLayoutVMNK11110000_PermutationMNK____MMAAt_0,(.L_x_96 - kernel_cutlass_kernel_cudnngrouped_gemmgrouped_gemm_swiglugrouped_gemm_swiglu_quantBlockScaledContiguousGroupedGemmKernel_object_at__TiledMMA_ThrLayoutVMNK11110000_PermutationMNK____MMAAt_0)
        .other          kernel_cutlass_kernel_cudnngrouped_gemmgrouped_gemm_swiglugrouped_gemm_swiglu_quantBlockScaledContiguousGroupedGemmKernel_object_at__TiledMMA_ThrLayoutVMNK11110000_PermutationMNK____MMAAt_0,@"STO_CUDA_ENTRY STV_DEFAULT"
kernel_cutlass_kernel_cudnngrouped_gemmgrouped_gemm_swiglugrouped_gemm_swiglu_quantBlockScaledContiguousGroupedGemmKernel_object_at__TiledMMA_ThrLayoutVMNK11110000_PermutationMNK____MMAAt_0:
.text.kernel_cutlass_kernel_cudnngrouped_gemmgrouped_gemm_swiglugrouped_gemm_swiglu_quantBlockScaledContiguousGroupedGemmKernel_object_at__TiledMMA_ThrLayoutVMNK11110000_PermutationMNK____MMAAt_0:
[----:B------:R-:W1:Y:S01]  /*0000*/  LDC R1, c[0x0][0x37c] ;  /* 0x0000df00ff017b82 */ /* 0x000e620000000800 */
[----:B------:R-:W2:Y:S01]  /*0010*/  S2R R3, SR_TID.Y ;  /* 0x0000000000037919 */ /* 0x000ea20000002200 */
[----:B------:R-:W3:Y:S06]  /*0020*/  LDCU UR5, c[0x0][0x360] ;  /* 0x00006c00ff0577ac */ /* 0x000eec0008000800 */
[----:B------:R-:W4:Y:S01]  /*0030*/  S2UR UR32, SR_CgaCtaId ;  /* 0x00000000002079c3 */ /* 0x000f220000008800 */
[----:B------:R-:W2:Y:S01]  /*0040*/  S2R R0, SR_TID.Z ;  /* 0x0000000000007919 */ /* 0x000ea20000002300 */
[----:B------:R-:W2:Y:S01]  /*0050*/  LDCU UR4, c[0x0][0x364] ;  /* 0x00006c80ff0477ac */ /* 0x000ea20008000800 */
[----:B------:R-:W3:Y:S01]  /*0060*/  S2R R66, SR_TID.X ;  /* 0x0000000000427919 */ /* 0x000ee20000002100 */
[----:B------:R-:W5:Y:S01]  /*0070*/  LDCU.U8 UR8, c[0x0][0x382] ;  /* 0x00007040ff0877ac */ /* 0x000f620008000000 */
[----:B------:R-:W4:Y:S01]  /*0080*/  LDCU UR6, c[0x0][0x36c] ;  /* 0x00006d80ff0677ac */ /* 0x000f220008000800 */
[----:B------:R-:W-:Y:S01]  /*0090*/  UMOV UR14, 0x1 ;  /* 0x00000001000e7882 */ /* 0x000fe20000000000 */
[----:B----4-:R-:W-:-:S02]  /*00a0*/  ULEA.HI UR7, UR32, UR32, URZ, 0x1 ;  /* 0x0000002020077291 */ /* 0x010fc4000f8f08ff */
[----:B-----5:R-:W-:Y:S02]  /*00b0*/  ULOP3.LUT UR8, UR8, 0x1, URZ, 0xc0, !UPT ;  /* 0x0000000108087892 */ /* 0x020fe4000f8ec0ff */
[----:B------:R-:W-:Y:S02]  /*00c0*/  ULOP3.LUT UR7, UR7, 0xfffffffe, URZ, 0xc0, !UPT ;  /* 0xfffffffe07077892 */ /* 0x000fe4000f8ec0ff */
[----:B------:R-:W-:Y:S02]  /*00d0*/  UISETP.EQ.U32.AND UP3, UPT, UR6, 0x1, UPT ;  /* 0x000000010600788c */ /* 0x000fe4000bf62070 */
[----:B------:R-:W-:Y:S01]  /*00e0*/  UIADD3 UR15, UPT, UPT, -UR7, UR32, URZ ;  /* 0x00000020070f7290 */ /* 0x000fe2000fffe1ff */
[----:B--2---:R-:W-:Y:S01]  /*00f0*/  IMAD R3, R0, UR4, R3 ;  /* 0x0000000400037c24 */ /* 0x004fe2000f8e0203 */
[----:B------:R-:W-:Y:S02]  /*0100*/  UISETP.NE.U32.AND UP6, UPT, UR8, 0x1, UPT ;  /* 0x000000010800788c */ /* 0x000fe4000bfc5070 */
[----:B------:R-:W-:Y:S01]  /*0110*/  USHF.L.U32 UR21, UR14, UR15, URZ ;  /* 0x0000000f0e157299 */ /* 0x000fe200080006ff */
[----:B---3--:R-:W-:Y:S01]  /*0120*/  IMAD R83, R3, UR5, R66 ;  /* 0x0000000503537c24 */ /* 0x008fe2000f8e0242 */
[----:B------:R-:W2:Y:S04]  /*0130*/  LDCU.U8 UR5, c[0x0][0x381] ;  /* 0x00007020ff0577ac */ /* 0x000ea80008000000 */
[----:B------:R-:W-:-:S06]  /*0140*/  SHF.R.U32.HI R83, RZ, 0x5, R83 ;  /* 0x00000005ff537819 */ /* 0x000fcc0000011653 */
[----:B------:R-:W3:Y:S01]  /*0150*/  SHFL.IDX PT, R83, R83, RZ, 0x1f ;  /* 0x00001fff53537589 */ /* 0x000ee200000e0000 */
[----:B--2---:R-:W-:-:S04]  /*0160*/  ULOP3.LUT UR5, UR5, 0x1, URZ, 0xc0, !UPT ;  /* 0x0000000105057892 */ /* 0x004fc8000f8ec0ff */
[----:B------:R-:W-:Y:S01]  /*0170*/  UISETP.NE.U32.AND UP5, UPT, UR5, 0x1, UPT ;  /* 0x000000010500788c */ /* 0x000fe2000bfa5070 */
[C---:B---3--:R-:W-:Y:S02]  /*0180*/  R2UR UR4, R83.reuse ;  /* 0x00000000530472ca */ /* 0x048fe400000e0000 */
[----:B------:R-:W-:-:S11]  /*0190*/  ISETP.NE.AND P0, PT, R83, 0x5, PT ;  /* 0x000000055300780c */ /* 0x000fd60003f05270 */
[----:B------:R-:W-:Y:S02]  /*01a0*/  UISETP.NE.AND UP4, UPT, UR4, URZ, UPT ;  /* 0x000000ff0400728c */ /* 0x000fe4000bf85270 */
[----:B-1----:R-:W-:Y:S09]  /*01b0*/  @P0 BRA `(.L_x_0) ;  /* 0x0000000000500947 */ /* 0x002ff20003800000 */
[----:B------:R-:W1:Y:S02]  /*01c0*/  LDCU.64 UR4, c[0x0][0x348] ;  /* 0x00006900ff0477ac */ /* 0x000e640008000a00 */
[----:B-1----:R-:W-:Y:S02]  /*01d0*/  UIADD3 UR16, UP2, UPT, UR4, 0x40, URZ ;  /* 0x0000004004107890 */ /* 0x002fe4000ff5e0ff */
[----:B------:R-:W-:Y:S02]  /*01e0*/  UIADD3 UR12, UP1, UPT, UR4, 0xc0, URZ ;  /* 0x000000c0040c7890 */ /* 0x000fe4000ff3e0ff */
[----:B------:R-:W-:Y:S02]  /*01f0*/  UIADD3 UR10, UP0, UPT, UR4, 0x140, URZ ;  /* 0x00000140040a7890 */ /* 0x000fe4000ff1e0ff */
[----:B------:R-:W-:Y:S02]  /*0200*/  UIADD3.X UR17, UPT, UPT, URZ, UR5, URZ, UP2, !UPT ;  /* 0x00000005ff117290 */ /* 0x000fe400097fe4ff */
[----:B------:R-:W-:-:S02]  /*0210*/  UIADD3 UR8, UP2, UPT, UR4, 0x1c0, URZ ;  /* 0x000001c004087890 */ /* 0x000fc4000ff5e0ff */
[----:B------:R-:W-:Y:S02]  /*0220*/  UIADD3.X UR13, UPT, UPT, URZ, UR5, URZ, UP1, !UPT ;  /* 0x00000005ff0d7290 */ /* 0x000fe40008ffe4ff */
[----:B------:R-:W-:Y:S02]  /*0230*/  UIADD3 UR6, UP1, UPT, UR4, 0x240, URZ ;  /* 0x0000024004067890 */ /* 0x000fe4000ff3e0ff */
[----:B------:R-:W-:Y:S01]  /*0240*/  UIADD3.X UR11, UPT, UPT, URZ, UR5, URZ, UP0, !UPT ;  /* 0x00000005ff0b7290 */ /* 0x000fe200087fe4ff */
[----:B------:R1:W-:Y:S01]  /*0250*/  UTMACCTL.PF [UR16] ;  /* 0x00000000100079b9 */ /* 0x0003e20008040000 */
[----:B------:R-:W-:-:S03]  /*0260*/  UIADD3 UR4, UP0, UPT, UR4, 0x2c0, URZ ;  /* 0x000002c004047890 */ /* 0x000fc6000ff1e0ff */
[----:B------:R1:W-:Y:S01]  /*0270*/  UTMACCTL.PF [UR12] ;  /* 0x000000000c0079b9 */ /* 0x0003e20008040000 */
[----:B------:R-:W-:-:S03]  /*0280*/  UIADD3.X UR9, UPT, UPT, URZ, UR5, URZ, UP2, !UPT ;  /* 0x00000005ff097290 */ /* 0x000fc600097fe4ff */
[----:B------:R1:W-:Y:S01]  /*0290*/  UTMACCTL.PF [UR10] ;  /* 0x000000000a0079b9 */ /* 0x0003e20008040000 */
[----:B------:R-:W-:Y:S02]  /*02a0*/  UIADD3.X UR7, UPT, UPT, URZ, UR5, URZ, UP1, !UPT ;  /* 0x00000005ff077290 */ /* 0x000fe40008ffe4ff */
[----:B------:R-:W-:-:S03]  /*02b0*/  UIADD3.X UR5, UPT, UPT, URZ, UR5, URZ, UP0, !UPT ;  /* 0x00000005ff057290 */ /* 0x000fc600087fe4ff */
[----:B------:R1:W-:Y:S04]  /*02c0*/  UTMACCTL.PF [UR8] ;  /* 0x00000000080079b9 */ /* 0x0003e80008040000 */
[----:B------:R1:W-:Y:S02]  /*02d0*/  UTMACCTL.PF [UR6] ;  /* 0x00000000060079b9 */ /* 0x0003e40008040000 */
[----:B------:R1:W-:Y:S02]  /*02e0*/  UTMACCTL.PF [UR4] ;  /* 0x00000000040079b9 */ /* 0x0003e40008040000 */
[----:B-1----:R-:W-:Y:S01]  /*02f0*/  NOP ;  /* 0x0000000000007918 */ /* 0x002fe20000000000 */
.L_x_0:
[----:B------:R-:W-:Y:S05]  /*0300*/  BRA.U UP4, `(.L_x_1) ;  /* 0x0000000104507547 */ /* 0x000fea000b800000 */
[----:B------:R-:W-:Y:S01]  /*0310*/  UMOV UR5, 0x400 ;  /* 0x0000040000057882 */ /* 0x000fe20000000000 */
[----:B------:R-:W-:Y:S01]  /*0320*/  UMOV UR6, 0x1 ;  /* 0x0000000100067882 */ /* 0x000fe20000000000 */
[----:B------:R-:W-:Y:S02]  /*0330*/  ULEA UR5, UR32, UR5, 0x18 ;  /* 0x0000000520057291 */ /* 0x000fe4000f8ec0ff */
[----:B------:R-:W-:-:S04]  /*0340*/  UIADD3 UR6, UPT, UPT, -UR6, 0x100000, URZ ;  /* 0x0010000006067890 */ /* 0x000fc8000fffe1ff */
[----:B------:R-:W-:Y:S02]  /*0350*/  USHF.L.U32 UR7, UR6, 0xb, URZ ;  /* 0x0000000b06077899 */ /* 0x000fe400080006ff */
[----:B------:R-:W-:Y:S01]  /*0360*/  USHF.L.U32 UR6, UR6, 0x1, URZ ;  /* 0x0000000106067899 */ /* 0x000fe200080006ff */
[----:B------:R-:W-:Y:S02]  /*0370*/  UMOV UR4, 0x2 ;  /* 0x0000000200047882 */ /* 0x000fe40000000000 */
[----:B------:R-:W-:-:S04]  /*0380*/  UIADD3 UR8, UPT, UPT, -UR4, 0x100000, URZ ;  /* 0x0010000004087890 */ /* 0x000fc8000fffe1ff */
[----:B------:R-:W-:Y:S02]  /*0390*/  USHF.L.U32 UR9, UR8, 0xb, URZ ;  /* 0x0000000b08097899 */ /* 0x000fe400080006ff */
[----:B------:R-:W-:Y:S01]  /*03a0*/  USHF.L.U32 UR8, UR8, 0x1, URZ ;  /* 0x0000000108087899 */ /* 0x000fe200080006ff */
[----:B------:R-:W1:Y:S02]  /*03b0*/  FENCE.VIEW.ASYNC.S ;  /* 0x00000000000073c6 */ /* 0x000e640000000000 */
[----:B-1----:R1:W2:Y:S01]  /*03c0*/  SYNCS.EXCH.64 URZ, [UR5], UR6 ;  /* 0x0000000605ff75b2 */ /* 0x0022a20008000100 */
[----:B------:R1:W3:Y:S01]  /*03d0*/  SYNCS.EXCH.64 URZ, [UR5+0x8], UR6 ;  /* 0x0000080605ff75b2 */ /* 0x0002e20008000100 */
[----:B------:R1:W4:Y:S01]  /*03e0*/  SYNCS.EXCH.64 URZ, [UR5+0x10], UR6 ;  /* 0x0000100605ff75b2 */ /* 0x0003220008000100 */
[----:B------:R1:W1:Y:S06]  /*03f0*/  SYNCS.EXCH.64 URZ, [UR5+0x18], UR6 ;  /* 0x0000180605ff75b2 */ /* 0x00026c0008000100 */
[----:B------:R1:W1:Y:S01]  /*0400*/  SYNCS.EXCH.64 URZ, [UR5+0x20], UR8 ;  /* 0x0000200805ff75b2 */ /* 0x0002620008000100 */
[----:B------:R1:W1:Y:S01]  /*0410*/  SYNCS.EXCH.64 URZ, [UR5+0x28], UR8 ;  /* 0x0000280805ff75b2 */ /* 0x0002620008000100 */
[----:B------:R1:W1:Y:S01]  /*0420*/  SYNCS.EXCH.64 URZ, [UR5+0x30], UR8 ;  /* 0x0000300805ff75b2 */ /* 0x0002620008000100 */
[----:B------:R1:W1:Y:S01]  /*0430*/  SYNCS.EXCH.64 URZ, [UR5+0x38], UR8 ;  /* 0x0000380805ff75b2 */ /* 0x0002620008000100 */
[----:B------:R-:W-:Y:S01]  /*0440*/  NOP ;  /* 0x0000000000007918 */ /* 0x000fe20000000000 */
.L_x_1:
[----:B------:R-:W-:Y:S01]  /*0450*/  NOP ;  /* 0x0000000000007918 */ /* 0x000fe20000000000 */
[----:B------:R-:W-:Y:S05]  /*0460*/  BRA.U !UP3, `(.L_x_2) ;  /* 0x000000010b087547 */ /* 0x000fea000b800000 */
[----:B-1234-:R-:W-:Y:S01]  /*0470*/  UCGABAR_ARV ;  /* 0x00000000000079c7 */ /* 0x01efe20008000000 */
[----:B------:R-:W-:Y:S05]  /*0480*/  BRA `(.L_x_3) ;  /* 0x0000000000047947 */ /* 0x000fea0003800000 */
.L_x_2:
[----:B-1234-:R-:W-:Y:S01]  /*0490*/  NOP ;  /* 0x0000000000007918 */ /* 0x01efe20000000000 */
.L_x_3:
[----:B------:R-:W-:Y:S05]  /*04a0*/  BRA.U !UP3, `(.L_x_4) ;  /* 0x000000010b0c7547 */ /* 0x000fea000b800000 */
[----:B------:R-:W-:Y:S01]  /*04b0*/  UCGABAR_WAIT ;  /* 0x0000000000007dc7 */ /* 0x000fe20008000000 */
[----:B------:R-:W-:Y:S01]  /*04c0*/  CCTL.IVALL ;  /* 0x00000000ff00798f */ /* 0x000fe20002000000 */
[----:B------:R-:W-:Y:S05]  /*04d0*/  BRA `(.L_x_5) ;  /* 0x0000000000047947 */ /* 0x000fea0003800000 */
.L_x_4:
[----:B------:R-:W-:Y:S06]  /*04e0*/  BAR.SYNC.DEFER_BLOCKING 0x0 ;  /* 0x0000000000007b1d */ /* 0x000fec0000010000 */
.L_x_5:
[----:B------:R-:W-:Y:S01]  /*04f0*/  @!UP4 UMOV UR6, 0x400 ;  /* 0x000004000006c882 */ /* 0x000fe20000000000 */
[----:B------:R-:W-:Y:S01]  /*0500*/  UMOV UR5, 0x1 ;  /* 0x0000000100057882 */ /* 0x000fe20000000000 */
[----:B------:R-:W-:Y:S01]  /*0510*/  UMOV UR4, 0x4 ;  /* 0x0000000400047882 */ /* 0x000fe20000000000 */
[----:B------:R-:W-:Y:S02]  /*0520*/  @!UP4 ULEA UR6, UR32, UR6, 0x18 ;  /* 0x000000062006c291 */ /* 0x000fe4000f8ec0ff */
[----:B------:R-:W-:-:S04]  /*0530*/  @!UP4 UIADD3 UR8, UPT, UPT, -UR5, 0x100000, URZ ;  /* 0x001000000508c890 */ /* 0x000fc8000fffe1ff */
[----:B------:R-:W-:Y:S02]  /*0540*/  @!UP4 USHF.L.U32 UR9, UR8, 0xb, URZ ;  /* 0x0000000b0809c899 */ /* 0x000fe400080006ff */
[----:B------:R-:W-:Y:S02]  /*0550*/  @!UP4 USHF.L.U32 UR8, UR8, 0x1, URZ ;  /* 0x000000010808c899 */ /* 0x000fe400080006ff */
[----:B------:R-:W-:-:S04]  /*0560*/  @!UP4 UIADD3 UR4, UPT, UPT, -UR4, 0x100000, URZ ;  /* 0x001000000404c890 */ /* 0x000fc8000fffe1ff */
[----:B------:R-:W-:Y:S02]  /*0570*/  @!UP4 USHF.L.U32 UR5, UR4, 0xb, URZ ;  /* 0x0000000b0405c899 */ /* 0x000fe400080006ff */
[----:B------:R-:W-:Y:S01]  /*0580*/  @!UP4 USHF.L.U32 UR4, UR4, 0x1, URZ ;  /* 0x000000010404c899 */ /* 0x000fe200080006ff */
[----:B------:R-:W1:Y:S03]  /*0590*/  FENCE.VIEW.ASYNC.S ;  /* 0x00000000000073c6 */ /* 0x000e660000000000 */
[----:B-1----:R1:W2:Y:S08]  /*05a0*/  @!UP4 SYNCS.EXCH.64 URZ, [UR6+0x40], UR8 ;  /* 0x0000400806ffc5b2 */ /* 0x0022b00008000100 */
[----:B------:R1:W3:Y:S01]  /*05b0*/  @!UP4 SYNCS.EXCH.64 URZ, [UR6+0x48], UR4 ;  /* 0x0000480406ffc5b2 */ /* 0x0002e20008000100 */
[----:B------:R-:W-:Y:S01]  /*05c0*/  NOP ;  /* 0x0000000000007918 */ /* 0x000fe20000000000 */
[----:B------:R-:W-:Y:S05]  /*05d0*/  BRA.U !UP3, `(.L_x_6) ;  /* 0x000000010b087547 */ /* 0x000fea000b800000 */
[----:B--23--:R-:W-:Y:S01]  /*05e0*/  UCGABAR_ARV ;  /* 0x00000000000079c7 */ /* 0x00cfe20008000000 */
[----:B------:R-:W-:Y:S05]  /*05f0*/  BRA `(.L_x_7) ;  /* 0x0000000000047947 */ /* 0x000fea0003800000 */
.L_x_6:
[----:B--23--:R-:W-:Y:S01]  /*0600*/  NOP ;  /* 0x0000000000007918 */ /* 0x00cfe20000000000 */
.L_x_7:
[----:B------:R-:W-:Y:S05]  /*0610*/  BRA.U !UP3, `(.L_x_8) ;  /* 0x000000010b0c7547 */ /* 0x000fea000b800000 */
[----:B------:R-:W-:Y:S01]  /*0620*/  UCGABAR_WAIT ;  /* 0x0000000000007dc7 */ /* 0x000fe20008000000 */
[----:B------:R-:W-:Y:S01]  /*0630*/  CCTL.IVALL ;  /* 0x00000000ff00798f */ /* 0x000fe20002000000 */
[----:B------:R-:W-:Y:S05]  /*0640*/  BRA `(.L_x_9) ;  /* 0x0000000000047947 */ /* 0x000fea0003800000 */
.L_x_8:
[----:B------:R-:W-:Y:S06]  /*0650*/  BAR.SYNC.DEFER_BLOCKING 0x0 ;  /* 0x0000000000007b1d */ /* 0x000fec0000010000 */
.L_x_9:
[----:B------:R-:W-:Y:S05]  /*0660*/  BRA.U UP4, `(.L_x_10) ;  /* 0x0000000104407547 */ /* 0x000fea000b800000 */
[----:B-1----:R-:W-:Y:S01]  /*0670*/  UMOV UR6, 0x400 ;  /* 0x0000040000067882 */ /* 0x002fe20000000000 */
[----:B------:R-:W-:Y:S01]  /*0680*/  UMOV UR5, 0x20 ;  /* 0x0000002000057882 */ /* 0x000fe20000000000 */
[----:B------:R-:W-:Y:S01]  /*0690*/  UMOV UR4, 0xc0 ;  /* 0x000000c000047882 */ /* 0x000fe20000000000 */
[----:B------:R-:W-:Y:S02]  /*06a0*/  ULEA UR6, UR32, UR6, 0x18 ;  /* 0x0000000620067291 */ /* 0x000fe4000f8ec0ff */
[----:B------:R-:W-:-:S04]  /*06b0*/  UIADD3 UR8, UPT, UPT, -UR5, 0x100000, URZ ;  /* 0x0010000005087890 */ /* 0x000fc8000fffe1ff */
[----:B------:R-:W-:Y:S02]  /*06c0*/  USHF.L.U32 UR9, UR8, 0xb, URZ ;  /* 0x0000000b08097899 */ /* 0x000fe400080006ff */
[----:B------:R-:W-:Y:S02]  /*06d0*/  USHF.L.U32 UR8, UR8, 0x1, URZ ;  /* 0x0000000108087899 */ /* 0x000fe400080006ff */
[----:B------:R-:W-:-:S04]  /*06e0*/  UIADD3 UR4, UPT, UPT, -UR4, 0x100000, URZ ;  /* 0x0010000004047890 */ /* 0x000fc8000fffe1ff */
[----:B------:R-:W-:Y:S02]  /*06f0*/  USHF.L.U32 UR5, UR4, 0xb, URZ ;  /* 0x0000000b04057899 */ /* 0x000fe400080006ff */
[----:B------:R-:W-:Y:S01]  /*0700*/  USHF.L.U32 UR4, UR4, 0x1, URZ ;  /* 0x0000000104047899 */ /* 0x000fe200080006ff */
[----:B------:R-:W1:Y:S03]  /*0710*/  FENCE.VIEW.ASYNC.S ;  /* 0x00000000000073c6 */ /* 0x000e660000000000 */
[----:B-1----:R2:W3:Y:S01]  /*0720*/  SYNCS.EXCH.64 URZ, [UR6+0x50], UR8 ;  /* 0x0000500806ff75b2 */ /* 0x0024e20008000100 */
[----:B------:R2:W4:Y:S07]  /*0730*/  SYNCS.EXCH.64 URZ, [UR6+0x58], UR8 ;  /* 0x0000580806ff75b2 */ /* 0x00052e0008000100 */
[----:B------:R2:W1:Y:S01]  /*0740*/  SYNCS.EXCH.64 URZ, [UR6+0x60], UR4 ;  /* 0x0000600406ff75b2 */ /* 0x0004620008000100 */
[----:B------:R2:W1:Y:S02]  /*0750*/  SYNCS.EXCH.64 URZ, [UR6+0x68], UR4 ;  /* 0x0000680406ff75b2 */ /* 0x0004640008000100 */
[----:B--2---:R-:W-:Y:S01]  /*0760*/  NOP ;  /* 0x0000000000007918 */ /* 0x004fe20000000000 */
.L_x_10:
[----:B------:R-:W-:Y:S01]  /*0770*/  NOP ;  /* 0x0000000000007918 */ /* 0x000fe20000000000 */
[----:B-1-34-:R-:W-:Y:S06]  /*0780*/  BAR.SYNC.DEFER_BLOCKING 0x0 ;  /* 0x0000000000007b1d */ /* 0x01afec0000010000 */
[----:B------:R-:W-:Y:S05]  /*0790*/  BRA.U !UP3, `(.L_x_11) ;  /* 0x000000010b087547 */ /* 0x000fea000b800000 */
[----:B------:R-:W-:Y:S01]  /*07a0*/  UCGABAR_ARV ;  /* 0x00000000000079c7 */ /* 0x000fe20008000000 */
[----:B------:R-:W-:Y:S05]  /*07b0*/  BRA `(.L_x_12) ;  /* 0x0000000000047947 */ /* 0x000fea0003800000 */
.L_x_11:
[----:B------:R-:W-:Y:S01]  /*07c0*/  NOP ;  /* 0x0000000000007918 */ /* 0x000fe20000000000 */
.L_x_12:
[----:B------:R-:W-:Y:S05]  /*07d0*/  BRA.U !UP3, `(.L_x_13) ;  /* 0x000000010b0c7547 */ /* 0x000fea000b800000 */
[----:B------:R-:W-:Y:S01]  /*07e0*/  UCGABAR_WAIT ;  /* 0x0000000000007dc7 */ /* 0x000fe20008000000 */
[----:B------:R-:W-:Y:S01]  /*07f0*/  CCTL.IVALL ;  /* 0x00000000ff00798f */ /* 0x000fe20002000000 */
[----:B------:R-:W-:Y:S05]  /*0800*/  BRA `(.L_x_14) ;  /* 0x0000000000047947 */ /* 0x000fea0003800000 */
.L_x_13:
[----:B------:R-:W-:Y:S06]  /*0810*/  BAR.SYNC.DEFER_BLOCKING 0x0 ;  /* 0x0000000000007b1d */ /* 0x000fec0000010000 */
.L_x_14:
[----:B------:R-:W-:Y:S01]  /*0820*/  ISETP.NE.AND P0, PT, R83, 0x6, PT ;  /* 0x000000065300780c */ /* 0x000fe20003f05270 */
[----:B------:R-:W1:-:S12]  /*0830*/  LDCU.64 UR22, c[0x0][0x358] ;  /* 0x00006b00ff1677ac */ /* 0x000e580008000a00 */
[----:B------:R-:W-:Y:S05]  /*0840*/  @P0 BRA `(.L_x_15) ;  /* 0x0000000800a80947 */ /* 0x000fea0003800000 */
[----:B------:R-:W-:Y:S01]  /*0850*/  LOP3.LUT R0, R66, 0x1f, RZ, 0xc0, !PT ;  /* 0x0000001f42007812 */ /* 0x000fe200078ec0ff */
[----:B------:R-:W-:Y:S01]  /*0860*/  IMAD.MOV.U32 R18, RZ, RZ, 0x7fffffff ;  /* 0x7fffffffff127424 */ /* 0x000fe200078e00ff */
[----:B------:R-:W2:Y:S01]  /*0870*/  S2UR UR9, SR_CTAID.Z ;  /* 0x00000000000979c3 */ /* 0x000ea20000002700 */
[----:B------:R-:W2:Y:S01]  /*0880*/  LDCU.64 UR6, c[0x0][0x760] ;  /* 0x0000ec00ff0677ac */ /* 0x000ea20008000a00 */
[C---:B------:R-:W-:Y:S01]  /*0890*/  ISETP.GT.U32.AND P0, PT, R0.reuse, 0x7, PT ;  /* 0x000000070000780c */ /* 0x040fe20003f04070 */
[----:B------:R-:W3:Y:S01]  /*08a0*/  LDCU.U8 UR8, c[0x0][0x768] ;  /* 0x0000ed00ff0877ac */ /* 0x000ee20008000000 */
[----:B------:R-:W4:Y:S01]  /*08b0*/  LDCU.U8 UR10, c[0x0][0x769] ;  /* 0x0000ed20ff0a77ac */ /* 0x000f220008000000 */
[----:B------:R-:W5:Y:S10]  /*08c0*/  LDCU UR24, c[0x0][0x770] ;  /* 0x0000ee00ff1877ac */ /* 0x000f740008000800 */
[----:B------:R-:W1:Y:S02]  /*08d0*/  @!P0 LDC.64 R2, c[0x0][0x748] ;  /* 0x0001d200ff028b82 */ /* 0x000e640000000a00 */
[----:B-1----:R-:W-:-:S05]  /*08e0*/  @!P0 IMAD.WIDE.U32 R2, R0, 0x4, R2 ;  /* 0x0000000400028825 */ /* 0x002fca00078e0002 */
[----:B------:R-:W5:Y:S01]  /*08f0*/  @!P0 LDG.E R18, desc[UR22][R2.64] ;  /* 0x0000001602128981 */ /* 0x000f62000c1e1900 */
[----:B--2---:R-:W-:Y:S01]  /*0900*/  UIMAD.WIDE.U32 UR4, UR9, UR7, URZ ;  /* 0x00000007090472a5 */ /* 0x004fe2000f8e00ff */
[----:B------:R-:W1:Y:S01]  /*0910*/  S2UR UR16, SR_CTAID.X ;  /* 0x00000000001079c3 */ /* 0x000e620000002500 */
[----:B------:R-:W-:Y:S01]  /*0920*/  UISETP.GT.U32.AND UP0, UPT, UR9, 0xff, UPT ;  /* 0x000000ff0900788c */ /* 0x000fe2000bf04070 */
[----:B------:R-:W-:Y:S02]  /*0930*/  HFMA2 R0, -RZ, RZ, 0, 5.9604644775390625e-08 ;  /* 0x00000001ff007431 */ /* 0x000fe400000001ff */
[----:B------:R-:W-:Y:S02]  /*0940*/  IMAD.MOV.U32 R10, RZ, RZ, RZ ;  /* 0x000000ffff0a7224 */ /* 0x000fe400078e00ff */
[----:B------:R-:W-:Y:S02]  /*0950*/  UMOV UR11, UR5 ;  /* 0x00000005000b7c82 */ /* 0x000fe40008000000 */
[----:B------:R-:W-:-:S02]  /*0960*/  UIADD3 UR7, UPT, UPT, -UR11, UR9, URZ ;  /* 0x000000090b077290 */ /* 0x000fc4000fffe1ff */
[----:B------:R-:W2:Y:S02]  /*0970*/  LDCU.64 UR4, c[0x0][0x778] ;  /* 0x0000ef00ff0477ac */ /* 0x000ea40008000a00 */
[----:B---3--:R-:W-:-:S04]  /*0980*/  USHF.R.U32.HI UR7, URZ, UR8, UR7 ;  /* 0x00000008ff077299 */ /* 0x008fc80008011607 */
[----:B------:R-:W-:-:S04]  /*0990*/  UIADD3 UR11, UPT, UPT, UR11, UR7, URZ ;  /* 0x000000070b0b7290 */ /* 0x000fc8000fffe0ff */
[----:B----4-:R-:W-:Y:S02]  /*09a0*/  USHF.R.U32.HI UR11, URZ, UR10, UR11 ;  /* 0x0000000aff0b7299 */ /* 0x010fe4000801160b */
[----:B-1----:R-:W-:Y:S02]  /*09b0*/  ULOP3.LUT UR16, UR16, 0x1, URZ, 0xc0, !UPT ;  /* 0x0000000110107892 */ /* 0x002fe4000f8ec0ff */
[----:B------:R-:W-:Y:S01]  /*09c0*/  UIADD3 UR11, UPT, UPT, -UR11, URZ, URZ ;  /* 0x000000ff0b0b7290 */ /* 0x000fe2000fffe1ff */
[----:B------:R-:W1:Y:S03]  /*09d0*/  LDCU.U8 UR7, c[0x0][0x780] ;  /* 0x0000f000ff0777ac */ /* 0x000e660008000000 */
[----:B------:R-:W-:-:S04]  /*09e0*/  UIMAD UR6, UR11, UR6, UR9 ;  /* 0x000000060b0672a4 */ /* 0x000fc8000f8e0209 */
[----:B--2---:R-:W-:-:S03]  /*09f0*/  UIMAD.WIDE.U32 UR12, UR6, UR5, URZ ;  /* 0x00000005060c72a5 */ /* 0x004fc6000f8e00ff */
[----:B------:R-:W2:Y:S04]  /*0a00*/  LDCU.U8 UR11, c[0x0][0x781] ;  /* 0x0000f020ff0b77ac */ /* 0x000ea80008000000 */
[----:B------:R-:W-:Y:S02]  /*0a10*/  UMOV UR5, UR13 ;  /* 0x0000000d00057c82 */ /* 0x000fe40008000000 */
[----:B------:R-:W-:Y:S02]  /*0a20*/  UIADD3 UR18, UPT, UPT, UR6, -UR5, URZ ;  /* 0x8000000506127290 */ /* 0x000fe4000fffe0ff */
[----:B------:R-:W3:Y:S02]  /*0a30*/  LDCU.U8 UR13, c[0x0][0x774] ;  /* 0x0000ee80ff0d77ac */ /* 0x000ee40008000000 */
[----:B-1----:R-:W-:Y:S01]  /*0a40*/  USHF.R.U32.HI UR18, URZ, UR7, UR18 ;  /* 0x00000007ff127299 */ /* 0x002fe20008011612 */
[----:B------:R-:W1:Y:S03]  /*0a50*/  LDCU.U8 UR12, c[0x0][0x775] ;  /* 0x0000eea0ff0c77ac */ /* 0x000e660008000000 */
[----:B------:R-:W-:Y:S01]  /*0a60*/  UIADD3 UR18, UPT, UPT, UR5, UR18, URZ ;  /* 0x0000001205127290 */ /* 0x000fe2000fffe0ff */
[----:B------:R-:W4:Y:S03]  /*0a70*/  LDCU UR5, c[0x0][0x76c] ;  /* 0x0000ed80ff0577ac */ /* 0x000f260008000800 */
[----:B--2---:R-:W-:-:S04]  /*0a80*/  USHF.R.U32.HI UR18, URZ, UR11, UR18 ;  /* 0x0000000bff127299 */ /* 0x004fc80008011612 */
[----:B-----5:R-:W-:-:S07]  /*0a90*/  UIMAD.WIDE.U32 UR24, UR18, UR24, URZ ;  /* 0x00000018121872a5 */ /* 0x020fce000f8e00ff */
[----:B------:R-:W-:Y:S02]  /*0aa0*/  UMOV UR19, UR25 ;  /* 0x0000001900137c82 */ /* 0x000fe40008000000 */
[----:B------:R-:W-:-:S04]  /*0ab0*/  UIADD3 UR17, UPT, UPT, UR18, -UR19, URZ ;  /* 0x8000001312117290 */ /* 0x000fc8000fffe0ff */
[----:B---3--:R-:W-:-:S04]  /*0ac0*/  USHF.R.U32.HI UR17, URZ, UR13, UR17 ;  /* 0x0000000dff117299 */ /* 0x008fc80008011611 */
[----:B------:R-:W-:-:S04]  /*0ad0*/  UIADD3 UR17, UPT, UPT, UR19, UR17, URZ ;  /* 0x0000001113117290 */ /* 0x000fc8000fffe0ff */
[----:B-1----:R-:W-:-:S04]  /*0ae0*/  USHF.R.U32.HI UR17, URZ, UR12, UR17 ;  /* 0x0000000cff117299 */ /* 0x002fc80008011611 */
[----:B------:R-:W-:-:S04]  /*0af0*/  UIADD3 UR17, UPT, UPT, -UR17, URZ, URZ ;  /* 0x000000ff11117290 */ /* 0x000fc8000fffe1ff */
[----:B----4-:R-:W-:Y:S02]  /*0b00*/  UIMAD UR5, UR17, UR5, UR18 ;  /* 0x00000005110572a4 */ /* 0x010fe4000f8e0212 */
[----:B------:R-:W-:Y:S02]  /*0b10*/  UIADD3 UR18, UPT, UPT, -UR18, URZ, URZ ;  /* 0x000000ff12127290 */ /* 0x000fe4000fffe1ff */
[----:B------:R-:W-:Y:S02]  /*0b20*/  UIADD3 UR5, UPT, UPT, UR5, UR5, URZ ;  /* 0x0000000505057290 */ /* 0x000fe4000fffe0ff */
[----:B------:R-:W-:Y:S02]  /*0b30*/  UIMAD UR4, UR18, UR4, UR6 ;  /* 0x00000004120472a4 */ /* 0x000fe4000f8e0206 */
[----:B------:R-:W-:-:S04]  /*0b40*/  ULOP3.LUT UR5, UR5, UR16, URZ, 0xfc, !UPT ;  /* 0x0000001005057292 */ /* 0x000fc8000f8efcff */
[----:B------:R-:W-:Y:S02]  /*0b50*/  MOV R5, UR4 ;  /* 0x0000000400057c02 */ /* 0x000fe40008000f00 */
[----:B------:R-:W-:Y:S01]  /*0b60*/  IMAD.U32 R4, RZ, RZ, UR5 ;  /* 0x00000005ff047e24 */ /* 0x000fe2000f8e00ff */
[----:B------:R1:W2:Y:S01]  /*0b70*/  SHFL.IDX PT, R2, R18, 0x7, 0x1f ;  /* 0x00e01f0012027f89 */ /* 0x0002a200000e0000 */
[----:B------:R-:W-:Y:S05]  /*0b80*/  BRA.U UP0, `(.L_x_16) ;  /* 0x0000000500647547 */ /* 0x000fea000b800000 */
[----:B------:R-:W3:Y:S01]  /*0b90*/  LDC R0, c[0x0][0x374] ;  /* 0x0000dd00ff007b82 */ /* 0x000ee20000000800 */
[----:B--2---:R-:W-:Y:S01]  /*0ba0*/  SHF.R.S32.HI R17, RZ, 0x1f, R2 ;  /* 0x0000001fff117819 */ /* 0x004fe20000011402 */
[----:B------:R-:W-:Y:S02]  /*0bb0*/  IMAD.U32 R19, RZ, RZ, UR9 ;  /* 0x00000009ff137e24 */ /* 0x000fe4000f8e00ff */
[----:B------:R-:W-:Y:S01]  /*0bc0*/  IMAD.MOV.U32 R6, RZ, RZ, -0x1 ;  /* 0xffffffffff067424 */ /* 0x000fe200078e00ff */
[----:B------:R-:W-:Y:S01]  /*0bd0*/  LEA.HI R17, R17, R2, RZ, 0x7 ;  /* 0x0000000211117211 */ /* 0x000fe200078f38ff */
[----:B------:R-:W-:Y:S02]  /*0be0*/  IMAD.MOV.U32 R10, RZ, RZ, RZ ;  /* 0x000000ffff0a7224 */ /* 0x000fe400078e00ff */
[----:B------:R-:W3:Y:S01]  /*0bf0*/  LDC R7, c[0x0][0x370] ;  /* 0x0000dc00ff077b82 */ /* 0x000ee20000000800 */
[----:B------:R-:W-:Y:S01]  /*0c00*/  LOP3.LUT R3, R17, 0xffffff80, RZ, 0xc0, !PT ;  /* 0xffffff8011037812 */ /* 0x000fe200078ec0ff */
[----:B------:R-:W-:-:S03]  /*0c10*/  IMAD.MOV.U32 R15, RZ, RZ, RZ ;  /* 0x000000ffff0f7224 */ /* 0x000fc600078e00ff */
[----:B------:R-:W-:-:S03]  /*0c20*/  ISETP.NE.AND P0, PT, R2, R3, PT ;  /* 0x000000030200720c */ /* 0x000fc60003f05270 */
[----:B------:R-:W2:Y:S01]  /*0c30*/  LDC R16, c[0x0][0x378] ;  /* 0x0000de00ff107b82 */ /* 0x000ea20000000800 */
[----:B------:R-:W-:-:S07]  /*0c40*/  ISETP.LT.AND P0, PT, R2, RZ, P0 ;  /* 0x000000ff0200720c */ /* 0x000fce0000701270 */
[----:B------:R-:W4:Y:S08]  /*0c50*/  LDC R12, c[0x0][0x770] ;  /* 0x0001dc00ff0c7b82 */ /* 0x000f300000000800 */
[----:B------:R-:W1:Y:S01]  /*0c60*/  LDC R11, c[0x0][0x76c] ;  /* 0x0001db00ff0b7b82 */ /* 0x000e620000000800 */
[----:B---3--:R-:W-:Y:S01]  /*0c70*/  IMAD R7, R0, R7, RZ ;  /* 0x0000000700077224 */ /* 0x008fe200078e02ff */
[----:B------:R-:W-:-:S02]  /*0c80*/  SHF.R.S32.HI R0, RZ, 0x7, R17 ;  /* 0x00000007ff007819 */ /* 0x000fc40000011411 */
[----:B------:R-:W-:-:S03]  /*0c90*/  LEA.HI.SX32 R17, R17, 0xffffffff, 0x19 ;  /* 0xffffffff11117811 */ /* 0x000fc600078fcaff */
[----:B------:R-:W-:Y:S01]  /*0ca0*/  @!P0 IMAD.MOV R17, RZ, RZ, R0 ;  /* 0x000000ffff118224 */ /* 0x000fe200078e0200 */
[----:B------:R-:W3:Y:S01]  /*0cb0*/  LDC.64 R8, c[0x0][0x760] ;  /* 0x0001d800ff087b82 */ /* 0x000ee20000000a00 */
[----:B--2---:R-:W-:Y:S02]  /*0cc0*/  IMAD R16, R7, R16, RZ ;  /* 0x0000001007107224 */ /* 0x004fe400078e02ff */
[----:B------:R-:W-:-:S03]  /*0cd0*/  IMAD.MOV.U32 R0, RZ, RZ, 0x1 ;  /* 0x00000001ff007424 */ /* 0x000fc600078e00ff */
[----:B------:R-:W-:Y:S02]  /*0ce0*/  LEA.HI R16, R16, R16, RZ, 0x1 ;  /* 0x0000001010107211 */ /* 0x000fe400078f08ff */
[----:B------:R-:W2:Y:S02]  /*0cf0*/  LDC.64 R2, c[0x0][0x778] ;  /* 0x0001de00ff027b82 */ /* 0x000ea40000000a00 */
[----:B----4-:R-:W-:-:S07]  /*0d00*/  SHF.R.S32.HI R16, RZ, 0x1, R16 ;  /* 0x00000001ff107819 */ /* 0x010fce0000011410 */
.L_x_21:
[----:B------:R-:W-:-:S13]  /*0d10*/  ISETP.GE.AND P0, PT, R4, R17, PT ;  /* 0x000000110400720c */ /* 0x000fda0003f06270 */
[----:B------:R-:W-:Y:S05]  /*0d20*/  @P0 BRA `(.L_x_17) ;  /* 0x0000000000940947 */ /* 0x000fea0003800000 */
[----:B------:R-:W-:-:S04]  /*0d30*/  SHF.L.U32 R7, R4, 0x7, RZ ;  /* 0x0000000704077819 */ /* 0x000fc800000006ff */
[----:B------:R-:W-:-:S13]  /*0d40*/  ISETP.GE.AND P0, PT, R7, R15, PT ;  /* 0x0000000f0700720c */ /* 0x000fda0003f06270 */
[----:B------:R-:W-:Y:S05]  /*0d50*/  @!P0 BRA `(.L_x_18) ;  /* 0x0000000000388947 */ /* 0x000fea0003800000 */
[----:B------:R-:W-:Y:S01]  /*0d60*/  VIADD R13, R6, 0x1 ;  /* 0x00000001060d7836 */ /* 0x000fe20000000000 */
[----:B------:R-:W-:-:S04]  /*0d70*/  MOV R6, 0xffffffff ;  /* 0xffffffff00067802 */ /* 0x000fc80000000f00 */
[----:B------:R-:W-:-:S13]  /*0d80*/  ISETP.GT.U32.AND P0, PT, R13, 0x1f, PT ;  /* 0x0000001f0d00780c */ /* 0x000fda0003f04070 */
[----:B------:R-:W-:Y:S05]  /*0d90*/  @P0 BRA `(.L_x_19) ;  /* 0x0000000000240947 */ /* 0x000fea0003800000 */
[----:B------:R-:W-:Y:S01]  /*0da0*/  ISETP.GT.AND P0, PT, R18, R7, PT ;  /* 0x000000071200720c */ /* 0x000fe20003f04270 */
[----:B------:R-:W-:-:S05]  /*0db0*/  IMAD.MOV.U32 R6, RZ, RZ, -0x1 ;  /* 0xffffffffff067424 */ /* 0x000fca00078e00ff */
[----:B------:R-:W-:-:S07]  /*0dc0*/  SHF.L.U32 R6, R6, R13, RZ ;  /* 0x0000000d06067219 */ /* 0x000fce00000006ff */
[----:B------:R-:W-:-:S04]  /*0dd0*/  VOTE.ANY R7, PT, P0 ;  /* 0x0000000000077806 */ /* 0x000fc800000e0100 */
[----:B------:R-:W-:-:S05]  /*0de0*/  LOP3.LUT P0, R7, R7, RZ, R6, 0xa0, !PT ;  /* 0x000000ff07077212 */ /* 0x000fca000780a006 */
[----:B------:R-:W-:-:S05]  /*0df0*/  VIADD R6, R7, 0xffffffff ;  /* 0xffffffff07067836 */ /* 0x000fca0000000000 */
[----:B------:R-:W-:-:S04]  /*0e00*/  LOP3.LUT R7, R7, R6, RZ, 0xc, !PT ;  /* 0x0000000607077212 */ /* 0x000fc800078e0cff */
[----:B------:R-:W4:Y:S02]  /*0e10*/  POPC R6, R7 ;  /* 0x0000000700067309 */ /* 0x000f240000000000 */
[----:B----4-:R-:W-:-:S07]  /*0e20*/  SEL R6, R6, 0xffffffff, P0 ;  /* 0xffffffff06067807 */ /* 0x010fce0000000000 */
.L_x_19:
[----:B------:R4:W3:Y:S02]  /*0e30*/  SHFL.IDX PT, R15, R18, R6, 0x1f ;  /* 0x00001f06120f7589 */ /* 0x0008e400000e0000 */
.L_x_18:
[----:B------:R-:W5:Y:S01]  /*0e40*/  S2R R13, SR_CgaCtaId ;  /* 0x00000000000d7919 */ /* 0x000f620000008800 */
[----:B------:R-:W-:Y:S01]  /*0e50*/  MOV R14, 0x400 ;  /* 0x00000400000e7802 */ /* 0x000fe20000000f00 */
[----:B------:R-:W-:-:S03]  /*0e60*/  IMAD.U32 R21, R0, -0x80000000, RZ ;  /* 0x8000000000157824 */ /* 0x000fc600078e00ff */
[----:B-----5:R-:W-:-:S05]  /*0e70*/  LEA R13, R13, R14, 0x18 ;  /* 0x0000000e0d0d7211 */ /* 0x020fca00078ec0ff */
[----:B------:R-:W-:-:S04]  /*0e80*/  IMAD R14, R10, 0x8, R13 ;  /* 0x000000080a0e7824 */ /* 0x000fc800078e020d */
[----:B------:R-:W5:Y:S02]  /*0e90*/  SYNCS.PHASECHK.TRANS64.TRYWAIT P0, [R14+URZ+0x60], R21 ;  /* 0x000060150e0075a7 */ /* 0x000f6400080011ff */
[----:B-----5:R-:W-:Y:S05]  /*0ea0*/  @!P0 BRA `(.L_x_20) ;  /* 0x00000040005c8947 */ /* 0x020fea0003800000 */
.L_x_70:
[----:B------:R-:W-:Y:S01]  /*0eb0*/  ELECT P0, URZ, PT ;  /* 0x0000000000ff782f */ /* 0x000fe20003800000 */
[----:B------:R-:W-:-:S12]  /*0ec0*/  IMAD.MOV.U32 R7, RZ, RZ, 0x1 ;  /* 0x00000001ff077424 */ /* 0x000fd800078e00ff */
[C---:B------:R-:W-:Y:S02]  /*0ed0*/  @P0 IMAD R13, R10.reuse, 0x10, R13 ;  /* 0x000000100a0d0824 */ /* 0x040fe400078e020d */
[----:B------:R-:W-:-:S03]  /*0ee0*/  VIADD R10, R10, 0x1 ;  /* 0x000000010a0a7836 */ /* 0x000fc60000000000 */
[----:B------:R4:W-:Y:S02]  /*0ef0*/  @P0 STS.128 [R13+0x38410], R4 ;  /* 0x038410040d000388 */ /* 0x0009e40000000c00 */
[----:B------:R-:W-:Y:S01]  /*0f00*/  ISETP.NE.AND P0, PT, R10, 0x2, PT ;  /* 0x000000020a00780c */ /* 0x000fe20003f05270 */
[----:B------:R5:W-:Y:S06]  /*0f10*/  MEMBAR.ALL.CTA ;  /* 0x0000000000007992 */ /* 0x000bec0000008000 */
[----:B-----5:R-:W5:Y:S01]  /*0f20*/  FENCE.VIEW.ASYNC.S ;  /* 0x00000000000073c6 */ /* 0x020f620000000000 */
[----:B----4-:R-:W-:-:S02]  /*0f30*/  SEL R21, RZ, 0x1, P0 ;  /* 0x00000001ff157807 */ /* 0x010fc40000000000 */
[----:B------:R-:W-:Y:S02]  /*0f40*/  SEL R10, R10, RZ, P0 ;  /* 0x000000ff0a0a7207 */ /* 0x000fe40000000000 */
[----:B------:R-:W-:Y:S01]  /*0f50*/  LOP3.LUT R0, R0, R21, RZ, 0x3c, !PT ;  /* 0x0000001500007212 */ /* 0x000fe200078e3cff */
[----:B-----5:R-:W-:Y:S06]  /*0f60*/  BAR.SYNC.DEFER_BLOCKING 0x4, 0x20 ;  /* 0x0100800000007b1d */ /* 0x020fec0000010000 */
[----:B------:R4:W-:Y:S02]  /*0f70*/  SYNCS.ARRIVE.TRANS64.ART0 RZ, [R14+URZ+0x50], R7 ;  /* 0x000050070eff79a7 */ /* 0x0009e400085000ff */
.L_x_17:
[----:B------:R-:W-:-:S04]  /*0f80*/  IMAD.IADD R19, R16, 0x1, R19 ;  /* 0x0000000110137824 */ /* 0x000fc800078e0213 */
[C---:B---3--:R-:W-:Y:S01]  /*0f90*/  IMAD.HI.U32 R5, R19.reuse, R9, RZ ;  /* 0x0000000913057227 */ /* 0x048fe200078e00ff */
[----:B------:R-:W-:-:S04]  /*0fa0*/  ISETP.GE.AND P0, PT, R19, 0x100, PT ;  /* 0x000001001300780c */ /* 0x000fc80003f06270 */
[----:B------:R-:W-:-:S04]  /*0fb0*/  IADD3 R4, PT, PT, R19, -R5, RZ ;  /* 0x8000000513047210 */ /* 0x000fc80007ffe0ff */
[----:B------:R-:W-:-:S05]  /*0fc0*/  SHF.R.U32.HI R4, RZ, UR8, R4 ;  /* 0x00000008ff047c19 */ /* 0x000fca0008011604 */
[----:B------:R-:W-:-:S05]  /*0fd0*/  IMAD.IADD R4, R5, 0x1, R4 ;  /* 0x0000000105047824 */ /* 0x000fca00078e0204 */
[----:B----4-:R-:W-:-:S04]  /*0fe0*/  SHF.R.U32.HI R14, RZ, UR10, R4 ;  /* 0x0000000aff0e7c19 */ /* 0x010fc80008011604 */
[----:B------:R-:W-:-:S05]  /*0ff0*/  IADD3 R14, PT, PT, -R14, RZ, RZ ;  /* 0x000000ff0e0e7210 */ /* 0x000fca0007ffe1ff */
[----:B------:R-:W-:-:S04]  /*1000*/  IMAD R14, R8, R14, R19 ;  /* 0x0000000e080e7224 */ /* 0x000fc800078e0213 */
[----:B--2---:R-:W-:-:S04]  /*1010*/  IMAD.HI.U32 R5, R14, R3, RZ ;  /* 0x000000030e057227 */ /* 0x004fc800078e00ff */
[----:B------:R-:W-:-:S05]  /*1020*/  IMAD.IADD R4, R14, 0x1, -R5 ;  /* 0x000000010e047824 */ /* 0x000fca00078e0a05 */
[----:B------:R-:W-:-:S04]  /*1030*/  SHF.R.U32.HI R4, RZ, UR7, R4 ;  /* 0x00000007ff047c19 */ /* 0x000fc80008011604 */
[----:B------:R-:W-:-:S04]  /*1040*/  IADD3 R5, PT, PT, R5, R4, RZ ;  /* 0x0000000405057210 */ /* 0x000fc80007ffe0ff */
[----:B------:R-:W-:-:S05]  /*1050*/  SHF.R.U32.HI R5, RZ, UR11, R5 ;  /* 0x0000000bff057c19 */ /* 0x000fca0008011605 */
[----:B------:R-:W-:-:S04]  /*1060*/  IMAD.HI.U32 R7, R5, R12, RZ ;  /* 0x0000000c05077227 */ /* 0x000fc800078e00ff */
[----:B------:R-:W-:-:S05]  /*1070*/  IMAD.IADD R4, R5, 0x1, -R7 ;  /* 0x0000000105047824 */ /* 0x000fca00078e0a07 */
[----:B------:R-:W-:-:S04]  /*1080*/  SHF.R.U32.HI R4, RZ, UR13, R4 ;  /* 0x0000000dff047c19 */ /* 0x000fc80008011604 */
[----:B------:R-:W-:-:S04]  /*1090*/  IADD3 R4, PT, PT, R7, R4, RZ ;  /* 0x0000000407047210 */ /* 0x000fc80007ffe0ff */
[----:B------:R-:W-:-:S05]  /*10a0*/  SHF.R.U32.HI R4, RZ, UR12, R4 ;  /* 0x0000000cff047c19 */ /* 0x000fca0008011604 */
[----:B------:R-:W-:-:S04]  /*10b0*/  IMAD.MOV R4, RZ, RZ, -R4 ;  /* 0x000000ffff047224 */ /* 0x000fc800078e0a04 */
[----:B-1----:R-:W-:Y:S01]  /*10c0*/  IMAD R4, R11, R4, R5 ;  /* 0x000000040b047224 */ /* 0x002fe200078e0205 */
[----:B------:R-:W-:-:S03]  /*10d0*/  IADD3 R5, PT, PT, -R5, RZ, RZ ;  /* 0x000000ff05057210 */ /* 0x000fc60007ffe1ff */
[----:B------:R-:W-:Y:S02]  /*10e0*/  IMAD.IADD R4, R4, 0x1, R4 ;  /* 0x0000000104047824 */ /* 0x000fe400078e0204 */
[----:B------:R-:W-:-:S03]  /*10f0*/  IMAD R5, R2, R5, R14 ;  /* 0x0000000502057224 */ /* 0x000fc600078e020e */
[----:B------:R-:W-:Y:S01]  /*1100*/  LOP3.LUT R4, R4, UR16, RZ, 0xfc, !PT ;  /* 0x0000001004047c12 */ /* 0x000fe2000f8efcff */
[----:B------:R-:W-:Y:S06]  /*1110*/  @!P0 BRA `(.L_x_21) ;  /* 0xfffffff800fc8947 */ /* 0x000fec000383ffff */
.L_x_16:
[----:B------:R-:W3:Y:S01]  /*1120*/  S2UR UR32, SR_CgaCtaId ;  /* 0x00000000002079c3 */ /* 0x000ee20000008800 */
[----:B------:R-:W-:Y:S01]  /*1130*/  UMOV UR4, 0x400 ;  /* 0x0000040000047882 */ /* 0x000fe20000000000 */
[----:B------:R-:W-:Y:S01]  /*1140*/  IMAD.U32 R6, R0, -0x80000000, RZ ;  /* 0x8000000000067824 */ /* 0x000fe200078e00ff */
[C---:B------:R-:W-:Y:S01]  /*1150*/  ISETP.NE.AND P0, PT, R10.reuse, 0x1, PT ;  /* 0x000000010a00780c */ /* 0x040fe20003f05270 */
[----:B------:R-:W-:-:S05]  /*1160*/  VIADD R3, R10, 0x2 ;  /* 0x000000020a037836 */ /* 0x000fca0000000000 */
[----:B------:R-:W-:Y:S01]  /*1170*/  SEL R3, R3, 0x1, P0 ;  /* 0x0000000103037807 */ /* 0x000fe20000000000 */
[----:B---3--:R-:W-:-:S06]  /*1180*/  ULEA UR4, UR32, UR4, 0x18 ;  /* 0x0000000420047291 */ /* 0x008fcc000f8ec0ff */
[----:B--2---:R-:W-:-:S04]  /*1190*/  LEA R2, R10, UR4, 0x3 ;  /* 0x000000040a027c11 */ /* 0x004fc8000f8e18ff */
[----:B------:R-:W2:Y:S02]  /*11a0*/  SYNCS.PHASECHK.TRANS64.TRYWAIT P1, [R2+URZ+0x60], R6 ;  /* 0x00006006020075a7 */ /* 0x000ea400080211ff */
[----:B--2---:R-:W-:Y:S05]  /*11b0*/  @!P1 BRA `(.L_x_22) ;  /* 0x0000003c00b09947 */ /* 0x004fea0003800000 */
.L_x_72:
[----:B------:R-:W-:Y:S02]  /*11c0*/  ELECT P2, URZ, PT ;  /* 0x0000000000ff782f */ /* 0x000fe40003840000 */
[C---:B------:R-:W-:Y:S01]  /*11d0*/  ISETP.NE.AND P0, PT, R3.reuse, 0x2, PT ;  /* 0x000000020300780c */ /* 0x040fe20003f05270 */
[----:B--2---:R-:W-:Y:S02]  /*11e0*/  IMAD.MOV.U32 R7, RZ, RZ, RZ ;  /* 0x000000ffff077224 */ /* 0x004fe400078e00ff */
[----:B------:R-:W-:Y:S01]  /*11f0*/  IMAD.MOV.U32 R11, RZ, RZ, 0x1 ;  /* 0x00000001ff0b7424 */ /* 0x000fe200078e00ff */
[----:B------:R-:W-:Y:S02]  /*1200*/  ISETP.EQ.XOR P1, PT, R10, 0x1, !P0 ;  /* 0x000000010a00780c */ /* 0x000fe40004722a70 */
[----:B------:R-:W-:Y:S02]  /*1210*/  SEL R3, R3, RZ, P0 ;  /* 0x000000ff03037207 */ /* 0x000fe40000000000 */
[----:B------:R-:W-:-:S02]  /*1220*/  SEL R9, RZ, 0x1, !P1 ;  /* 0x00000001ff097807 */ /* 0x000fc40004800000 */
[----:B------:R-:W-:Y:S02]  /*1230*/  LEA R3, R3, UR4, 0x3 ;  /* 0x0000000403037c11 */ /* 0x000fe4000f8e18ff */
[----:B------:R-:W-:Y:S01]  /*1240*/  @P2 LEA R10, R10, UR4, 0x4 ;  /* 0x000000040a0a2c11 */ /* 0x000fe2000f8e20ff */
[----:B------:R-:W-:Y:S01]  /*1250*/  @P2 IMAD.MOV.U32 R6, RZ, RZ, -0x1 ;  /* 0xffffffffff062424 */ /* 0x000fe200078e00ff */
[----:B------:R-:W-:-:S04]  /*1260*/  LOP3.LUT R9, R0, R9, RZ, 0x3c, !PT ;  /* 0x0000000900097212 */ /* 0x000fc800078e3cff */
[----:B------:R2:W-:Y:S01]  /*1270*/  @P2 STS.128 [R10+0x38410], R4 ;  /* 0x038410040a002388 */ /* 0x0005e20000000c00 */
[----:B------:R-:W-:Y:S01]  /*1280*/  IMAD.U32 R8, R9, -0x80000000, RZ ;  /* 0x8000000009087824 */ /* 0x000fe200078e00ff */
[----:B------:R3:W-:Y:S06]  /*1290*/  MEMBAR.ALL.CTA ;  /* 0x0000000000007992 */ /* 0x0007ec0000008000 */
[----:B---3--:R-:W3:Y:S02]  /*12a0*/  FENCE.VIEW.ASYNC.S ;  /* 0x00000000000073c6 */ /* 0x008ee40000000000 */
[----:B---3--:R-:W-:Y:S06]  /*12b0*/  BAR.SYNC.DEFER_BLOCKING 0x4, 0x20 ;  /* 0x0100800000007b1d */ /* 0x008fec0000010000 */
[----:B------:R2:W-:Y:S01]  /*12c0*/  SYNCS.ARRIVE.TRANS64.ART0 RZ, [R2+URZ+0x50], R11 ;  /* 0x0000500b02ff79a7 */ /* 0x0005e200085000ff */
[----:B------:R-:W3:Y:S02]  /*12d0*/  SYNCS.PHASECHK.TRANS64.TRYWAIT P0, [R3+URZ+0x60], R8 ;  /* 0x00006008030075a7 */ /* 0x000ee400080011ff */
[----:B--23--:R-:W-:Y:S05]  /*12e0*/  @!P0 BRA `(.L_x_23) ;  /* 0x0000003c007c8947 */ /* 0x00cfea0003800000 */
.L_x_15:
[----:B------:R-:W-:-:S13]  /*12f0*/  ISETP.NE.AND P0, PT, R83, 0x5, PT ;  /* 0x000000055300780c */ /* 0x000fda0003f05270 */
[----:B------:R-:W-:Y:S05]  /*1300*/  @P0 BRA `(.L_x_24) ;  /* 0x0000000800040947 */ /* 0x000fea0003800000 */
[----:B------:R-:W-:Y:S02]  /*1310*/  UMOV UR4, 0x400 ;  /* 0x0000040000047882 */ /* 0x000fe40000000000 */
[----:B------:R-:W-:-:S09]  /*1320*/  ULEA UR32, UR32, UR4, 0x18 ;  /* 0x0000000420207291 */ /* 0x000fd2000f8ec0ff */
[----:B------:R-:W3:Y:S02]  /*1330*/  SYNCS.PHASECHK.TRANS64.TRYWAIT P0, [UR32+0x50], RZ ;  /* 0x000050ffff0075a7 */ /* 0x000ee40008001120 */
[----:B---3--:R-:W-:Y:S05]  /*1340*/  @!P0 BRA `(.L_x_25) ;  /* 0x0000003c007c8947 */ /* 0x008fea0003800000 */
.L_x_75:
[----:B------:R-:W4:Y:S01]  /*1350*/  LDS.128 R4, [UR32+0x38410] ;  /* 0x03841020ff047984 */ /* 0x000f220008000c00 */
[----:B---3--:R-:W-:Y:S01]  /*1360*/  HFMA2 R0, -RZ, RZ, 0, 5.9604644775390625e-08 ;  /* 0x00000001ff007431 */ /* 0x008fe200000001ff */
[----:B------:R-:W-:Y:S01]  /*1370*/  UMOV UR35, 0x1 ;  /* 0x0000000100237882 */ /* 0x000fe20000000000 */
[----:B------:R-:W-:Y:S01]  /*1380*/  UMOV UR34, URZ ;  /* 0x000000ff00227c82 */ /* 0x000fe20008000000 */
[----:B------:R3:W-:Y:S06]  /*1390*/  MEMBAR.ALL.CTA ;  /* 0x0000000000007992 */ /* 0x0007ec0000008000 */
[----:B---3--:R-:W3:Y:S02]  /*13a0*/  FENCE.VIEW.ASYNC.S ;  /* 0x00000000000073c6 */ /* 0x008ee40000000000 */
[----:B---3--:R3:W-:Y:S01]  /*13b0*/  SYNCS.ARRIVE.TRANS64.ART0 RZ, [UR32+0x60], R0 ;  /* 0x00006000ffff79a7 */ /* 0x0087e20008500020 */
[----:B----4-:R-:W-:-:S13]  /*13c0*/  ISETP.NE.AND P0, PT, R7, 0x1, PT ;  /* 0x000000010700780c */ /* 0x010fda0003f05270 */
[----:B---3--:R-:W-:Y:S05]  /*13d0*/  @P0 BRA `(.L_x_26) ;  /* 0x0000000400800947 */ /* 0x008fea0003800000 */
[----:B------:R-:W3:Y:S01]  /*13e0*/  LDCU.64 UR4, c[0x0][0x348] ;  /* 0x00006900ff0477ac */ /* 0x000ee20008000a00 */
[----:B------:R-:W-:Y:S01]  /*13f0*/  R2UR UR12, R5 ;  /* 0x00000000050c72ca */ /* 0x000fe200000e0000 */
[----:B------:R-:W-:Y:S01]  /*1400*/  IMAD.MOV.U32 R8, RZ, RZ, 0x1 ;  /* 0x00000001ff087424 */ /* 0x000fe200078e00ff */
[----:B------:R-:W-:Y:S01]  /*1410*/  R2UR UR20, R4 ;  /* 0x00000000041472ca */ /* 0x000fe200000e0000 */
[----:B------:R-:W-:Y:S01]  /*1420*/  IMAD.MOV.U32 R2, RZ, RZ, RZ ;  /* 0x000000ffff027224 */ /* 0x000fe200078e00ff */
[----:B------:R-:W-:Y:S01]  /*1430*/  R2UR UR28, R6 ;  /* 0x00000000061c72ca */ /* 0x000fe200000e0000 */
[----:B------:R-:W-:Y:S01]  /*1440*/  UMOV UR35, 0x1 ;  /* 0x0000000100237882 */ /* 0x000fe20000000000 */
[----:B------:R-:W-:Y:S01]  /*1450*/  UMOV UR34, URZ ;  /* 0x000000ff00227c82 */ /* 0x000fe20008000000 */
[----:B------:R-:W-:Y:S01]  /*1460*/  UMOV UR18, URZ ;  /* 0x000000ff00127c82 */ /* 0x000fe20008000000 */
[----:B------:R-:W-:Y:S01]  /*1470*/  UMOV UR10, URZ ;  /* 0x000000ff000a7c82 */ /* 0x000fe20008000000 */
[----:B---3--:R-:W-:-:S02]  /*1480*/  UIADD3 UR42, UP3, UPT, UR4, 0x40, URZ ;  /* 0x00000040042a7890 */ /* 0x008fc4000ff7e0ff */
[----:B------:R-:W-:Y:S02]  /*1490*/  UIADD3 UR40, UP2, UPT, UR4, 0xc0, URZ ;  /* 0x000000c004287890 */ /* 0x000fe4000ff5e0ff */
[----:B------:R-:W-:Y:S02]  /*14a0*/  UIADD3 UR38, UP1, UPT, UR4, 0x140, URZ ;  /* 0x0000014004267890 */ /* 0x000fe4000ff3e0ff */
[----:B------:R-:W-:Y:S02]  /*14b0*/  UIADD3 UR36, UP0, UPT, UR4, 0x1c0, URZ ;  /* 0x000001c004247890 */ /* 0x000fe4000ff1e0ff */
[----:B------:R-:W-:Y:S02]  /*14c0*/  UIADD3.X UR43, UPT, UPT, URZ, UR5, URZ, UP3, !UPT ;  /* 0x00000005ff2b7290 */ /* 0x000fe40009ffe4ff */
[----:B------:R-:W-:Y:S02]  /*14d0*/  UIADD3.X UR41, UPT, UPT, URZ, UR5, URZ, UP2, !UPT ;  /* 0x00000005ff297290 */ /* 0x000fe400097fe4ff */
[----:B------:R-:W-:-:S02]  /*14e0*/  UIADD3.X UR39, UPT, UPT, URZ, UR5, URZ, UP1, !UPT ;  /* 0x00000005ff277290 */ /* 0x000fc40008ffe4ff */
[----:B------:R-:W-:-:S12]  /*14f0*/  UIADD3.X UR37, UPT, UPT, URZ, UR5, URZ, UP0, !UPT ;  /* 0x00000005ff257290 */ /* 0x000fd800087fe4ff */
.L_x_31:
[----:B------:R-:W-:Y:S01]  /*1500*/  USHF.L.U32 UR4, UR35, 0x1f, URZ ;  /* 0x0000001f23047899 */ /* 0x000fe200080006ff */
[----:B------:R-:W-:Y:S01]  /*1510*/  HFMA2 R4, -RZ, RZ, 0, -16 ;  /* 0x0000cc00ff047431 */ /* 0x000fe200000001ff */
[----:B------:R-:W-:Y:S02]  /*1520*/  ULEA UR5, UR34, UR32, 0x3 ;  /* 0x0000002022057291 */ /* 0x000fe4000f8e18ff */
[----:B------:R-:W-:Y:S02]  /*1530*/  ULEA UR27, UR12, UR15, 0x1 ;  /* 0x0000000f0c1b7291 */ /* 0x000fe4000f8e08ff */
[----:B--2---:R-:W-:Y:S01]  /*1540*/  MOV R3, UR4 ;  /* 0x0000000400037c02 */ /* 0x004fe20008000f00 */
[----:B------:R-:W-:Y:S02]  /*1550*/  USHF.L.U32 UR7, UR20, 0x7, URZ ;  /* 0x0000000714077899 */ /* 0x000fe400080006ff */
[----:B------:R-:W-:Y:S02]  /*1560*/  UIADD3 UR12, UPT, UPT, UR15, UR12, UR12 ;  /* 0x0000000c0f0c7290 */ /* 0x000fe4000fffe00c */
[----:B------:R2:W3:Y:S01]  /*1570*/  SYNCS.PHASECHK.TRANS64.TRYWAIT P2, [UR5+0x20], R3 ;  /* 0x00002003ff0075a7 */ /* 0x0004e20008041105 */
[----:B------:R-:W-:Y:S01]  /*1580*/  USHF.L.U32 UR27, UR27, 0x7, URZ ;  /* 0x000000071b1b7899 */ /* 0x000fe200080006ff */
[----:B------:R-:W-:-:S11]  /*1590*/  UMOV UR33, URZ ;  /* 0x000000ff00217c82 */ /* 0x000fd60008000000 */
.L_x_29:
[----:B----4-:R-:W-:Y:S02]  /*15a0*/  UIADD3 UR9, UPT, UPT, UR34, 0x1, URZ ;  /* 0x0000000122097890 */ /* 0x010fe4000fffe0ff */
[----:B------:R-:W-:Y:S02]  /*15b0*/  USHF.L.U32 UR4, UR34, 0xf, URZ ;  /* 0x0000000f22047899 */ /* 0x000fe400080006ff */
[----:B------:R-:W-:Y:S02]  /*15c0*/  USHF.L.U32 UR24, UR34, 0x10, URZ ;  /* 0x0000001022187899 */ /* 0x000fe400080006ff */
[----:B------:R-:W-:Y:S02]  /*15d0*/  USHF.L.U32 UR6, UR33, 0x8, URZ ;  /* 0x0000000821067899 */ /* 0x000fe400080006ff */
[----:B------:R-:W-:Y:S02]  /*15e0*/  ULEA UR5, UR34, UR32, 0x3 ;  /* 0x0000002022057291 */ /* 0x000fe4000f8e18ff */
[----:B------:R-:W-:-:S02]  /*15f0*/  UISETP.NE.AND UP0, UPT, UR9, 0x4, UPT ;  /* 0x000000040900788c */ /* 0x000fc4000bf05270 */
[----:B------:R-:W-:Y:S02]  /*1600*/  ULEA UR16, UR34, UR32, 0xa ;  /* 0x0000002022107291 */ /* 0x000fe4000f8e50ff */
[----:B------:R-:W-:Y:S02]  /*1610*/  ULEA UR8, UR34, UR15, 0x1 ;  /* 0x0000000f22087291 */ /* 0x000fe4000f8e08ff */
[----:B------:R-:W-:Y:S02]  /*1620*/  ULEA.HI.SX32 UR4, UR4, UR32, 0x1f ;  /* 0x0000002004047291 */ /* 0x000fe4000f8ffaff */
[----:B------:R-:W-:Y:S02]  /*1630*/  USHF.R.S32.HI UR24, URZ, 0x1, UR24 ;  /* 0x00000001ff187899 */ /* 0x000fe40008011418 */
[----:B------:R-:W-:Y:S02]  /*1640*/  USEL UR34, UR9, URZ, UP0 ;  /* 0x000000ff09227287 */ /* 0x000fe40008000000 */
[----:B------:R-:W-:Y:S01]  /*1650*/  USEL UR11, URZ, 0x1, UP0 ;  /* 0x00000001ff0b7887 */ /* 0x000fe20008000000 */
[----:B------:R-:W-:Y:S01]  /*1660*/  UMOV UR29, 0x30000 ;  /* 0x00030000001d7882 */ /* 0x000fe20000000000 */
[----:B------:R-:W-:-:S02]  /*1670*/  UIADD3 UR19, UPT, UPT, UR33, UR33, URZ ;  /* 0x0000002121137290 */ /* 0x000fc4000fffe0ff */
[----:B------:R-:W-:Y:S02]  /*1680*/  ULEA UR8, UR8, UR32, 0xa ;  /* 0x0000002008087291 */ /* 0x000fe4000f8e50ff */
[----:B------:R-:W-:Y:S02]  /*1690*/  UIADD3 UR16, UPT, UPT, UR16, 0x35400, URZ ;  /* 0x0003540010107890 */ /* 0x000fe4000fffe0ff */
[----:B------:R-:W-:Y:S02]  /*16a0*/  ULEA UR24, UR15, UR24, 0xe ;  /* 0x000000180f187291 */ /* 0x000fe4000f8e70ff */
[----:B------:R-:W-:Y:S02]  /*16b0*/  UIADD3 UR4, UPT, UPT, UR4, 0x5400, URZ ;  /* 0x0000540004047890 */ /* 0x000fe4000fffe0ff */
[----:B------:R-:W-:Y:S01]  /*16c0*/  UISETP.GT.U32.AND UP0, UPT, UR33, 0xe, UPT ;  /* 0x0000000e2100788c */ /* 0x000fe2000bf04070 */
[----:B------:R-:W-:Y:S01]  /*16d0*/  UMOV UR13, UR28 ;  /* 0x0000001c000d7c82 */ /* 0x000fe20008000000 */
[----:B------:R-:W-:Y:S01]  /*16e0*/  UMOV UR25, UR5 ;  /* 0x0000000500197c82 */ /* 0x000fe20008000000 */
[----:B------:R-:W-:Y:S01]  /*16f0*/  UMOV UR26, UR6 ;  /* 0x00000006001a7c82 */ /* 0x000fe20008000000 */
[----:B------:R-:W-:Y:S01]  /*1700*/  UMOV UR17, UR5 ;  /* 0x0000000500117c82 */ /* 0x000fe20008000000 */
[----:B------:R-:W-:Y:S01]  /*1710*/  UMOV UR9, UR5 ;  /* 0x0000000500097c82 */ /* 0x000fe20008000000 */
[----:B--23--:R-:W-:Y:S05]  /*1720*/  @P2 BRA `(.L_x_27) ;  /* 0x0000000000102947 */ /* 0x00cfea0003800000 */
[----:B------:R-:W-:-:S06]  /*1730*/  USHF.L.U32 UR30, UR35, 0x1f, URZ ;  /* 0x0000001f231e7899 */ /* 0x000fcc00080006ff */
[----:B--2---:R-:W-:-:S04]  /*1740*/  MOV R3, UR30 ;  /* 0x0000001e00037c02 */ /* 0x004fc80008000f00 */
[----:B------:R-:W2:Y:S02]  /*1750*/  SYNCS.PHASECHK.TRANS64.TRYWAIT P0, [UR5+0x20], R3 ;  /* 0x00002003ff0075a7 */ /* 0x000ea40008001105 */
[----:B--2---:R-:W-:Y:S05]  /*1760*/  @!P0 BRA `(.L_x_28) ;  /* 0x00000038008c8947 */ /* 0x004fea0003800000 */
.L_x_27:
[----:B------:R-:W-:Y:S02]  /*1770*/  ELECT P1, URZ, PT ;  /* 0x0000000000ff782f */ /* 0x000fe40003820000 */
[----:B------:R-:W-:Y:S01]  /*1780*/  PLOP3.LUT P0, PT, PT, PT, UP0, 0x80, 0x8 ;  /* 0x000000000008781c */ /* 0x000fe20003f0f008 */
[----:B------:R-:W-:Y:S01]  /*1790*/  UIADD3 UR24, UPT, UPT, UR32, UR24, URZ ;  /* 0x0000001820187290 */ /* 0x000fe2000fffe0ff */
[----:B------:R-:W-:Y:S01]  /*17a0*/  PLOP3.LUT P2, PT, PT, PT, PT, 0x80, 0x8 ;  /* 0x000000000008781c */ /* 0x000fe20003f4f070 */
[----:B------:R-:W-:Y:S02]  /*17b0*/  ULOP3.LUT UR35, UR35, UR11, URZ, 0x3c, !UPT ;  /* 0x0000000b23237292 */ /* 0x000fe4000f8e3cff */
[----:B------:R-:W-:Y:S02]  /*17c0*/  UIADD3 UR24, UPT, UPT, UR24, 0x15400, URZ ;  /* 0x0001540018187890 */ /* 0x000fe4000fffe0ff */
[----:B------:R-:W-:Y:S02]  /*17d0*/  UIADD3 UR8, UPT, UPT, UR8, 0x36400, URZ ;  /* 0x0003640008087890 */ /* 0x000fe4000fffe0ff */
[----:B------:R-:W-:-:S02]  /*17e0*/  @!UP0 USHF.L.U32 UR30, UR35, 0x1f, URZ ;  /* 0x0000001f231e8899 */ /* 0x000fc400080006ff */
[----:B------:R-:W-:Y:S01]  /*17f0*/  @!UP0 ULEA UR31, UR34, UR32, 0x3 ;  /* 0x00000020221f8291 */ /* 0x000fe2000f8e18ff */
[----:B------:R4:W-:Y:S01]  /*1800*/  @P1 SYNCS.ARRIVE.TRANS64 RZ, [UR5], R4 ;  /* 0x00000004ffff19a7 */ /* 0x0009e20008000005 */
[----:B------:R4:W-:Y:S01]  /*1810*/  UTMALDG.2D [UR4], [UR42], desc[URZ] ;  /* 0x0000ff042a0075b4 */ /* 0x0009e20008009000 */
[----:B------:R-:W-:Y:S01]  /*1820*/  UMOV UR11, UR19 ;  /* 0x00000013000b7c82 */ /* 0x000fe20008000000 */
[----:B--2---:R-:W-:Y:S01]  /*1830*/  IMAD.U32 R3, RZ, RZ, UR30 ;  /* 0x0000001eff037e24 */ /* 0x004fe2000f8e00ff */
[----:B------:R-:W-:-:S04]  /*1840*/  UIADD3 UR33, UPT, UPT, UR33, 0x1, URZ ;  /* 0x0000000121217890 */ /* 0x000fc8000fffe0ff */
[----:B------:R-:W-:Y:S01]  /*1850*/  UISETP.NE.AND UP0, UPT, UR33, 0x10, UPT ;  /* 0x000000102100788c */ /* 0x000fe2000bf05270 */
[----:B------:R4:W-:Y:S01]  /*1860*/  UTMALDG.3D.MULTICAST [UR24], [UR40], UR29, desc[URZ] ;  /* 0x0000ff18280073b4 */ /* 0x0009e2000801181d */
[----:B------:R4:W-:Y:S01]  /*1870*/  UTMALDG.3D [UR16], [UR38], desc[URZ] ;  /* 0x0000ff10260075b4 */ /* 0x0009e20008011000 */
[----:B------:R4:W-:Y:S01]  /*1880*/  UTMALDG.4D.MULTICAST [UR8], [UR36], UR29, desc[URZ] ;  /* 0x0000ff08240073b4 */ /* 0x0009e2000801981d */
[----:B------:R4:W2:Y:S05]  /*1890*/  @!P0 SYNCS.PHASECHK.TRANS64.TRYWAIT P2, [UR31+0x20], R3 ;  /* 0x00002003ff0085a7 */ /* 0x0008aa000804111f */
[----:B------:R-:W-:Y:S05]  /*18a0*/  BRA.U UP0, `(.L_x_29) ;  /* 0xfffffffd003c7547 */ /* 0x000fea000b83ffff */
[----:B----4-:R-:W-:Y:S02]  /*18b0*/  LEA R3, R8, UR32, 0x3 ;  /* 0x0000002008037c11 */ /* 0x010fe4000f8e18ff */
[----:B------:R-:W-:-:S04]  /*18c0*/  SHF.L.U32 R4, R2, 0x1f, RZ ;  /* 0x0000001f02047819 */ /* 0x000fc800000006ff */
[----:B------:R-:W3:Y:S02]  /*18d0*/  SYNCS.PHASECHK.TRANS64.TRYWAIT P0, [R3+URZ+0x50], R4 ;  /* 0x00005004030075a7 */ /* 0x000ee400080011ff */
[----:B---3--:R-:W-:Y:S05]  /*18e0*/  @!P0 BRA `(.L_x_30) ;  /* 0x00000038004c8947 */ /* 0x008fea0003800000 */
.L_x_78:
[C---:B------:R-:W-:Y:S01]  /*18f0*/  LEA R4, R8.reuse, UR32, 0x4 ;  /* 0x0000002008047c11 */ /* 0x040fe2000f8e20ff */
[----:B------:R-:W-:-:S05]  /*1900*/  VIADD R8, R8, 0x1 ;  /* 0x0000000108087836 */ /* 0x000fca0000000000 */
[----:B---3--:R-:W3:Y:S01]  /*1910*/  LDS.128 R4, [R4+0x38410] ;  /* 0x0384100004047984 */ /* 0x008ee20000000c00 */
[C---:B------:R-:W-:Y:S01]  /*1920*/  ISETP.NE.AND P1, PT, R8.reuse, 0x2, PT ;  /* 0x000000020800780c */ /* 0x040fe20003f25270 */
[----:B------:R4:W-:Y:S06]  /*1930*/  MEMBAR.ALL.CTA ;  /* 0x0000000000007992 */ /* 0x0009ec0000008000 */
[----:B----4-:R-:W4:Y:S01]  /*1940*/  FENCE.VIEW.ASYNC.S ;  /* 0x00000000000073c6 */ /* 0x010f220000000000 */
[----:B------:R-:W-:Y:S01]  /*1950*/  SEL R8, R8, RZ, P1 ;  /* 0x000000ff08087207 */ /* 0x000fe20000800000 */
[----:B----4-:R4:W-:Y:S01]  /*1960*/  SYNCS.ARRIVE.TRANS64.ART0 RZ, [R3+URZ+0x60], R0 ;  /* 0x0000600003ff79a7 */ /* 0x0109e200085000ff */
[----:B---3--:R-:W-:-:S02]  /*1970*/  ISETP.NE.AND P0, PT, R7, 0x1, PT ;  /* 0x000000010700780c */ /* 0x008fc40003f05270 */
[----:B------:R-:W-:Y:S02]  /*1980*/  R2UR UR12, R5 ;  /* 0x00000000050c72ca */ /* 0x000fe400000e0000 */
[----:B------:R-:W-:Y:S02]  /*1990*/  R2UR UR20, R4 ;  /* 0x00000000041472ca */ /* 0x000fe400000e0000 */
[----:B------:R-:W-:Y:S02]  /*19a0*/  R2UR UR28, R6 ;  /* 0x00000000061c72ca */ /* 0x000fe400000e0000 */
[----:B----4-:R-:W-:-:S04]  /*19b0*/  SEL R3, RZ, 0x1, P1 ;  /* 0x00000001ff037807 */ /* 0x010fc80000800000 */
[----:B------:R-:W-:Y:S01]  /*19c0*/  LOP3.LUT R2, R2, R3, RZ, 0x3c, !PT ;  /* 0x0000000302027212 */ /* 0x000fe200078e3cff */
[----:B------:R-:W-:Y:S08]  /*19d0*/  @!P0 BRA `(.L_x_31) ;  /* 0xfffffff800c88947 */ /* 0x000ff0000383ffff */
.L_x_26:
[----:B------:R-:W-:Y:S02]  /*19e0*/  UISETP.NE.AND UP0, UPT, UR34, 0x3, UPT ;  /* 0x000000032200788c */ /* 0x000fe4000bf05270 */
[----:B------:R-:W-:-:S04]  /*19f0*/  UIADD3 UR5, UPT, UPT, UR34, 0x2, URZ ;  /* 0x0000000222057890 */ /* 0x000fc8000fffe0ff */
[----:B------:R-:W-:-:S04]  /*1a00*/  USEL UR5, UR5, 0x1, UP0 ;  /* 0x0000000105057887 */ /* 0x000fc80008000000 */
[----:B------:R-:W-:Y:S02]  /*1a10*/  UISETP.NE.AND UP0, UPT, UR5, 0x4, UPT ;  /* 0x000000040500788c */ /* 0x000fe4000bf05270 */
[----:B------:R-:W-:Y:S02]  /*1a20*/  UIADD3 UR5, UPT, UPT, UR5, 0x1, URZ ;  /* 0x0000000105057890 */ /* 0x000fe4000fffe0ff */
[----:B------:R-:W-:Y:S02]  /*1a30*/  UISETP.EQ.XOR UP1, UPT, UR34, 0x3, !UP0 ;  /* 0x000000032200788c */ /* 0x000fe4000c722a70 */
[----:B------:R-:W-:-:S04]  /*1a40*/  USEL UR5, UR5, 0x1, UP0 ;  /* 0x0000000105057887 */ /* 0x000fc80008000000 */
[----:B------:R-:W-:Y:S02]  /*1a50*/  UISETP.EQ.XOR UP1, UPT, UR5, 0x4, UP1 ;  /* 0x000000040500788c */ /* 0x000fe40008f22a70 */
[----:B------:R-:W-:Y:S02]  /*1a60*/  UISETP.NE.AND UP0, UPT, UR5, 0x4, UPT ;  /* 0x000000040500788c */ /* 0x000fe4000bf05270 */
[----:B------:R-:W-:Y:S02]  /*1a70*/  USEL UR4, URZ, 0x1, !UP1 ;  /* 0x00000001ff047887 */ /* 0x000fe4000c800000 */
[----:B------:R-:W-:Y:S02]  /*1a80*/  USEL UR5, UR5, URZ, UP0 ;  /* 0x000000ff05057287 */ /* 0x000fe40008000000 */
[----:B------:R-:W-:Y:S02]  /*1a90*/  ULOP3.LUT UR4, UR35, UR4, URZ, 0x3c, !UPT ;  /* 0x0000000423047292 */ /* 0x000fe4000f8e3cff */
[----:B------:R-:W-:-:S02]  /*1aa0*/  ULEA UR5, UR5, UR32, 0x3 ;  /* 0x0000002005057291 */ /* 0x000fc4000f8e18ff */
[----:B------:R-:W-:-:S06]  /*1ab0*/  USHF.L.U32 UR4, UR4, 0x1f, URZ ;  /* 0x0000001f04047899 */ /* 0x000fcc00080006ff */
[----:B------:R-:W-:-:S04]  /*1ac0*/  MOV R0, UR4 ;  /* 0x0000000400007c02 */ /* 0x000fc80008000f00 */
[----:B------:R-:W3:Y:S02]  /*1ad0*/  SYNCS.PHASECHK.TRANS64.TRYWAIT P0, [UR5+0x20], R0 ;  /* 0x00002000ff0075a7 */ /* 0x000ee40008001105 */
[----:B---3--:R-:W-:Y:S05]  /*1ae0*/  @!P0 BRA `(.L_x_32) ;  /* 0x0000003400e48947 */ /* 0x008fea0003800000 */
.L_x_80:
[----:B------:R-:W-:-:S13]  /*1af0*/  ELECT P0, URZ, PT ;  /* 0x0000000000ff782f */ /* 0x000fda0003800000 */
[----:B--2---:R-:W-:-:S04]  /*1b00*/  @P0 MOV R0, 0xcc00 ;  /* 0x0000cc0000000802 */ /* 0x004fc80000000f00 */
[----:B------:R3:W-:Y:S03]  /*1b10*/  @P0 SYNCS.ARRIVE.TRANS64 RZ, [UR5], R0 ;  /* 0x00000000ffff09a7 */ /* 0x0007e60008000005 */
.L_x_24:
[----:B------:R-:W-:-:S13]  /*1b20*/  ISETP.NE.AND P0, PT, R83, 0x4, PT ;  /* 0x000000045300780c */ /* 0x000fda0003f05270 */
[----:B------:R-:W-:Y:S05]  /*1b30*/  @P0 BRA `(.L_x_33) ;  /* 0x0000000800d80947 */ /* 0x000fea0003800000 */
[----:B------:R-:W4:Y:S08]  /*1b40*/  S2UR UR12, SR_CgaCtaId ;  /* 0x00000000000c79c3 */ /* 0x000f300000008800 */
[----:B------:R-:W-:Y:S06]  /*1b50*/  BAR.SYNC.DEFER_BLOCKING 0x3, 0xa0 ;  /* 0x00c2800000007b1d */ /* 0x000fec0000010000 */
[----:B------:R-:W-:-:S02]  /*1b60*/  UMOV UR4, 0x400 ;  /* 0x0000040000047882 */ /* 0x000fc40000000000 */
[----:B----4-:R-:W-:-:S09]  /*1b70*/  ULEA UR12, UR12, UR4, 0x18 ;  /* 0x000000040c0c7291 */ /* 0x010fd2000f8ec0ff */
[----:B---3--:R-:W3:Y:S01]  /*1b80*/  LDS R0, [UR12+0x78] ;  /* 0x0000780cff007984 */ /* 0x008ee20008000800 */
[----:B------:R-:W4:Y:S02]  /*1b90*/  SYNCS.PHASECHK.TRANS64.TRYWAIT P0, [UR12+0x50], RZ ;  /* 0x000050ffff0075a7 */ /* 0x000f24000800110c */
[----:B---34-:R-:W-:Y:S05]  /*1ba0*/  @!P0 BRA `(.L_x_34) ;  /* 0x0000003400d48947 */ /* 0x018fea0003800000 */
.L_x_82:
[----:B--2---:R-:W2:Y:S01]  /*1bb0*/  LDS R3, [UR12+0x3841c] ;  /* 0x03841c0cff037984 */ /* 0x004ea20008000800 */
[----:B---3--:R-:W-:Y:S01]  /*1bc0*/  IMAD.MOV.U32 R2, RZ, RZ, 0x1 ;  /* 0x00000001ff027424 */ /* 0x008fe200078e00ff */
[----:B------:R-:W-:Y:S01]  /*1bd0*/  R2UR UR36, R0 ;  /* 0x00000000002472ca */ /* 0x000fe200000e0000 */
[----:B------:R-:W-:Y:S01]  /*1be0*/  UMOV UR35, 0x1 ;  /* 0x0000000100237882 */ /* 0x000fe20000000000 */
[----:B------:R3:W-:Y:S06]  /*1bf0*/  MEMBAR.ALL.CTA ;  /* 0x0000000000007992 */ /* 0x0007ec0000008000 */
[----:B---3--:R-:W3:Y:S02]  /*1c00*/  FENCE.VIEW.ASYNC.S ;  /* 0x00000000000073c6 */ /* 0x008ee40000000000 */
[----:B---3--:R3:W-:Y:S01]  /*1c10*/  SYNCS.ARRIVE.TRANS64.ART0 RZ, [UR12+0x60], R2 ;  /* 0x00006002ffff79a7 */ /* 0x0087e2000850000c */
[----:B--2---:R-:W-:-:S13]  /*1c20*/  ISETP.NE.AND P0, PT, R3, 0x1, PT ;  /* 0x000000010300780c */ /* 0x004fda0003f05270 */
[----:B---3--:R-:W-:Y:S05]  /*1c30*/  @P0 BRA `(.L_x_35) ;  /* 0x0000000800800947 */ /* 0x008fea0003800000 */
[----:B------:R-:W-:Y:S01]  /*1c40*/  UIADD3 UR10, UPT, UPT, UR36, 0x1d0, URZ ;  /* 0x000001d0240a7890 */ /* 0x000fe2000fffe0ff */
[----:B------:R-:W-:Y:S01]  /*1c50*/  HFMA2 R6, -RZ, RZ, 0, 5.9604644775390625e-08 ;  /* 0x00000001ff067431 */ /* 0x000fe200000001ff */
[----:B------:R-:W-:Y:S01]  /*1c60*/  UIADD3 UR8, UPT, UPT, UR36, 0x1d4, URZ ;  /* 0x000001d424087890 */ /* 0x000fe2000fffe0ff */
[----:B------:R-:W-:Y:S01]  /*1c70*/  MOV R5, RZ ;  /* 0x000000ff00057202 */ /* 0x000fe20000000f00 */
[----:B------:R-:W-:Y:S02]  /*1c80*/  UIADD3 UR6, UPT, UPT, UR36, -0x7ffffe30, URZ ;  /* 0x800001d024067890 */ /* 0x000fe4000fffe0ff */
[----:B------:R-:W-:Y:S02]  /*1c90*/  UIADD3 UR4, UPT, UPT, UR36, -0x7ffffe2c, URZ ;  /* 0x800001d424047890 */ /* 0x000fe4000fffe0ff */
[----:B------:R-:W-:Y:S01]  /*1ca0*/  UIADD3 UR13, UPT, UPT, UR12, 0x5400, URZ ;  /* 0x000054000c0d7890 */ /* 0x000fe2000fffe0ff */
[----:B------:R-:W-:Y:S01]  /*1cb0*/  UMOV UR32, 0x8c02480 ;  /* 0x08c0248000207882 */ /* 0x000fe20000000000 */
[----:B------:R-:W-:-:S02]  /*1cc0*/  UIADD3 UR11, UPT, UPT, UR36, 0x1e0, URZ ;  /* 0x000001e0240b7890 */ /* 0x000fc4000fffe0ff */
[----:B------:R-:W-:Y:S02]  /*1cd0*/  UIADD3 UR9, UPT, UPT, UR36, 0x1e8, URZ ;  /* 0x000001e824097890 */ /* 0x000fe4000fffe0ff */
[----:B------:R-:W-:Y:S02]  /*1ce0*/  UIADD3 UR7, UPT, UPT, UR36, -0x7ffffe20, URZ ;  /* 0x800001e024077890 */ /* 0x000fe4000fffe0ff */
[----:B------:R-:W-:Y:S02]  /*1cf0*/  UIADD3 UR5, UPT, UPT, UR36, -0x7ffffe18, URZ ;  /* 0x800001e824057890 */ /* 0x000fe4000fffe0ff */
[----:B------:R-:W-:Y:S02]  /*1d00*/  USHF.R.U32.HI UR31, URZ, 0x1, UR10 ;  /* 0x00000001ff1f7899 */ /* 0x000fe4000801160a */
[----:B------:R-:W-:Y:S02]  /*1d10*/  USHF.R.U32.HI UR28, URZ, 0x1, UR6 ;  /* 0x00000001ff1c7899 */ /* 0x000fe40008011606 */
[----:B------:R-:W-:-:S02]  /*1d20*/  USHF.R.U32.HI UR18, URZ, 0x1, UR8 ;  /* 0x00000001ff127899 */ /* 0x000fc40008011608 */
[----:B------:R-:W-:Y:S02]  /*1d30*/  USHF.R.U32.HI UR16, URZ, 0x1, UR4 ;  /* 0x00000001ff107899 */ /* 0x000fe40008011604 */
[----:B------:R-:W-:Y:S02]  /*1d40*/  UIADD3 UR19, UPT, UPT, UR12, 0x36400, URZ ;  /* 0x000364000c137890 */ /* 0x000fe4000fffe0ff */
[----:B------:R-:W-:Y:S02]  /*1d50*/  UIADD3 UR20, UPT, UPT, UR12, 0x35400, URZ ;  /* 0x000354000c147890 */ /* 0x000fe4000fffe0ff */
[----:B------:R-:W-:Y:S02]  /*1d60*/  UIADD3 UR24, UPT, UPT, UR12, 0x15400, URZ ;  /* 0x000154000c187890 */ /* 0x000fe4000fffe0ff */
[----:B------:R-:W-:Y:S02]  /*1d70*/  ULOP3.LUT UR29, UR21, 0x3, URZ, 0xfc, !UPT ;  /* 0x00000003151d7892 */ /* 0x000fe4000f8efcff */
[----:B------:R-:W-:-:S02]  /*1d80*/  USEL UR38, URZ, 0x4000, UP6 ;  /* 0x00004000ff267887 */ /* 0x000fc4000b000000 */
[----:B------:R-:W-:Y:S02]  /*1d90*/  ULOP3.LUT UR26, UR21, 0xffff, URZ, 0xc0, !UPT ;  /* 0x0000ffff151a7892 */ /* 0x000fe4000f8ec0ff */
[----:B------:R-:W-:Y:S02]  /*1da0*/  USEL UR32, UR32, 0x8c00480, !UP5 ;  /* 0x08c0048020207887 */ /* 0x000fe4000e800000 */
[----:B------:R-:W-:Y:S02]  /*1db0*/  USHF.R.U32.HI UR21, URZ, 0x4, UR13 ;  /* 0x00000004ff157899 */ /* 0x000fe4000801160d */
[----:B------:R-:W-:Y:S02]  /*1dc0*/  USHF.R.U32.HI UR30, URZ, 0x1a, UR11 ;  /* 0x0000001aff1e7899 */ /* 0x000fe4000801160b */
[----:B------:R-:W-:Y:S02]  /*1dd0*/  USHF.R.U32.HI UR25, URZ, 0x1a, UR7 ;  /* 0x0000001aff197899 */ /* 0x000fe40008011607 */
[----:B------:R-:W-:-:S02]  /*1de0*/  USHF.R.U32.HI UR17, URZ, 0x1a, UR9 ;  /* 0x0000001aff117899 */ /* 0x000fc40008011609 */
[----:B------:R-:W-:Y:S02]  /*1df0*/  USHF.R.U32.HI UR13, URZ, 0x1a, UR5 ;  /* 0x0000001aff0d7899 */ /* 0x000fe40008011605 */
[----:B------:R-:W-:Y:S02]  /*1e00*/  ULOP3.LUT UR31, UR31, 0x60000000, URZ, 0xc0, !UPT ;  /* 0x600000001f1f7892 */ /* 0x000fe4000f8ec0ff */
[----:B------:R-:W-:Y:S02]  /*1e10*/  ULOP3.LUT UR28, UR28, 0x60000000, URZ, 0xc0, !UPT ;  /* 0x600000001c1c7892 */ /* 0x000fe4000f8ec0ff */
[----:B------:R-:W-:Y:S02]  /*1e20*/  ULOP3.LUT UR18, UR18, 0x60000000, URZ, 0xc0, !UPT ;  /* 0x6000000012127892 */ /* 0x000fe4000f8ec0ff */
[----:B------:R-:W-:Y:S02]  /*1e30*/  ULOP3.LUT UR16, UR16, 0x60000000, URZ, 0xc0, !UPT ;  /* 0x6000000010107892 */ /* 0x000fe4000f8ec0ff */
[----:B------:R-:W-:-:S02]  /*1e40*/  USHF.R.U32.HI UR19, URZ, 0x4, UR19 ;  /* 0x00000004ff137899 */ /* 0x000fc40008011613 */
[----:B------:R-:W-:Y:S02]  /*1e50*/  USHF.R.U32.HI UR20, URZ, 0x4, UR20 ;  /* 0x00000004ff147899 */ /* 0x000fe40008011614 */
[----:B------:R-:W-:Y:S02]  /*1e60*/  USHF.R.U32.HI UR24, URZ, 0x4, UR24 ;  /* 0x00000004ff187899 */ /* 0x000fe40008011618 */
[----:B------:R-:W-:Y:S02]  /*1e70*/  UIADD3 UR38, UPT, UPT, UR38, UR32, URZ ;  /* 0x0000002026267290 */ /* 0x000fe4000fffe0ff */
[----:B------:R-:W-:Y:S02]  /*1e80*/  ULOP3.LUT UR30, UR31, 0x30, UR30, 0xf8, !UPT ;  /* 0x000000301f1e7892 */ /* 0x000fe4000f8ef81e */
[----:B------:R-:W-:Y:S02]  /*1e90*/  ULOP3.LUT UR25, UR28, 0x30, UR25, 0xf8, !UPT ;  /* 0x000000301c197892 */ /* 0x000fe4000f8ef819 */
[----:B------:R-:W-:-:S02]  /*1ea0*/  ULOP3.LUT UR17, UR18, 0x30, UR17, 0xf8, !UPT ;  /* 0x0000003012117892 */ /* 0x000fc4000f8ef811 */
[----:B------:R-:W-:Y:S02]  /*1eb0*/  ULOP3.LUT UR13, UR16, 0x30, UR13, 0xf8, !UPT ;  /* 0x00000030100d7892 */ /* 0x000fe4000f8ef80d */
[----:B------:R-:W-:Y:S02]  /*1ec0*/  ULOP3.LUT UR19, UR19, 0x3fc0, URZ, 0xc0, !UPT ;  /* 0x00003fc013137892 */ /* 0x000fe4000f8ec0ff */
[----:B------:R-:W-:Y:S02]  /*1ed0*/  ULOP3.LUT UR20, UR20, 0x3fc0, URZ, 0xc0, !UPT ;  /* 0x00003fc014147892 */ /* 0x000fe4000f8ec0ff */
[----:B------:R-:W-:Y:S02]  /*1ee0*/  ULOP3.LUT UR21, UR21, 0x3fc0, URZ, 0xc0, !UPT ;  /* 0x00003fc015157892 */ /* 0x000fe4000f8ec0ff */
[----:B------:R-:W-:Y:S02]  /*1ef0*/  ULOP3.LUT UR24, UR24, 0x3fc0, URZ, 0xc0, !UPT ;  /* 0x00003fc018187892 */ /* 0x000fe4000f8ec0ff */
[----:B------:R-:W-:-:S02]  /*1f00*/  ULOP3.LUT UR51, UR30, UR38, URZ, 0xfc, !UPT ;  /* 0x000000261e337292 */ /* 0x000fc4000f8efcff */
[----:B------:R-:W-:Y:S02]  /*1f10*/  ULOP3.LUT UR45, UR25, UR38, URZ, 0xfc, !UPT ;  /* 0x00000026192d7292 */ /* 0x000fe4000f8efcff */
[----:B------:R-:W-:Y:S02]  /*1f20*/  ULOP3.LUT UR41, UR17, UR38, URZ, 0xfc, !UPT ;  /* 0x0000002611297292 */ /* 0x000fe4000f8efcff */
[----:B------:R-:W-:Y:S02]  /*1f30*/  ULOP3.LUT UR39, UR13, UR38, URZ, 0xfc, !UPT ;  /* 0x000000260d277292 */ /* 0x000fe4000f8efcff */
[----:B------:R-:W-:Y:S02]  /*1f40*/  UIADD3 UR27, UPT, UPT, UR12, 0x40, URZ ;  /* 0x000000400c1b7890 */ /* 0x000fe4000fffe0ff */
[----:B------:R-:W-:Y:S02]  /*1f50*/  ULOP3.LUT UR29, UR29, 0xffff, URZ, 0xc0, !UPT ;  /* 0x0000ffff1d1d7892 */ /* 0x000fe4000f8ec0ff */
[----:B------:R-:W-:-:S02]  /*1f60*/  ULOP3.LUT UR19, UR19, 0x10000, URZ, 0xfc, !UPT ;  /* 0x0001000013137892 */ /* 0x000fc4000f8efcff */
[----:B------:R-:W-:Y:S02]  /*1f70*/  ULOP3.LUT UR20, UR20, 0x10000, URZ, 0xfc, !UPT ;  /* 0x0001000014147892 */ /* 0x000fe4000f8efcff */
[----:B------:R-:W-:Y:S02]  /*1f80*/  ULOP3.LUT UR21, UR21, 0x10000, URZ, 0xfc, !UPT ;  /* 0x0001000015157892 */ /* 0x000fe4000f8efcff */
[----:B------:R-:W-:Y:S01]  /*1f90*/  ULOP3.LUT UR24, UR24, 0x10000, URZ, 0xfc, !UPT ;  /* 0x0001000018187892 */ /* 0x000fe2000f8efcff */
[----:B------:R-:W-:Y:S01]  /*1fa0*/  UMOV UR35, 0x1 ;  /* 0x0000000100237882 */ /* 0x000fe20000000000 */
[----:B------:R-:W-:Y:S01]  /*1fb0*/  UMOV UR34, URZ ;  /* 0x000000ff00227c82 */ /* 0x000fe20008000000 */
[----:B------:R-:W-:Y:S01]  /*1fc0*/  UMOV UR33, URZ ;  /* 0x000000ff00217c82 */ /* 0x000fe20008000000 */
[----:B------:R-:W-:Y:S01]  /*1fd0*/  UMOV UR50, URZ ;  /* 0x000000ff00327c82 */ /* 0x000fe20008000000 */
[----:B------:R-:W-:Y:S01]  /*1fe0*/  UMOV UR44, URZ ;  /* 0x000000ff002c7c82 */ /* 0x000fe20008000000 */
[----:B------:R-:W-:Y:S01]  /*1ff0*/  UMOV UR40, URZ ;  /* 0x000000ff00287c82 */ /* 0x000fe20008000000 */
[----:B------:R-:W-:-:S05]  /*2000*/  UMOV UR38, URZ ;  /* 0x000000ff00267c82 */ /* 0x000fca0008000000 */
.L_x_42:
[----:B------:R-:W-:Y:S02]  /*2010*/  USHF.L.U32 UR16, UR34, 0x1f, URZ ;  /* 0x0000001f22107899 */ /* 0x000fe400080006ff */
[----:B------:R-:W-:Y:S02]  /*2020*/  ULEA UR17, UR33, UR12, 0x3 ;  /* 0x0000000c21117291 */ /* 0x000fe4000f8e18ff */
[----:B------:R-:W-:Y:S02]  /*2030*/  USHF.L.U32 UR13, UR35, 0x1f, URZ ;  /* 0x0000001f230d7899 */ /* 0x000fe400080006ff */
[----:B--2---:R-:W-:Y:S01]  /*2040*/  MOV R3, UR16 ;  /* 0x0000001000037c02 */ /* 0x004fe20008000f00 */
[----:B------:R-:W-:Y:S02]  /*2050*/  ULOP3.LUT UR35, UR35, 0x1, URZ, 0x3c, !UPT ;  /* 0x0000000123237892 */ /* 0x000fe4000f8e3cff */
[----:B------:R-:W-:Y:S01]  /*2060*/  UPLOP3.LUT UP2, UPT, UPT, UPT, UPT, 0x40, 0x4 ;  /* 0x000000000004789c */ /* 0x000fe20003f4e870 */
[----:B------:R-:W-:Y:S01]  /*2070*/  MOV R0, UR13 ;  /* 0x0000000d00007c02 */ /* 0x000fe20008000f00 */
[----:B------:R2:W3:Y:S01]  /*2080*/  SYNCS.PHASECHK.TRANS64.TRYWAIT P1, [UR17], R3 ;  /* 0x00000003ff0075a7 */ /* 0x0004e20008021111 */
[----:B------:R-:W-:-:S02]  /*2090*/  UIMAD UR17, UR35, 0xd0, UR36 ;  /* 0x000000d0231178a4 */ /* 0x000fc4000f8e0224 */
[----:B------:R-:W4:Y:S02]  /*20a0*/  SYNCS.PHASECHK.TRANS64.TRYWAIT P0, [UR12+0x48], R0 ;  /* 0x00004800ff0075a7 */ /* 0x000f24000800110c */
[----:B--234-:R-:W-:Y:S08]  /*20b0*/  @P0 BRA `(.L_x_36) ;  /* 0x0000000000080947 */ /* 0x01cff00003800000 */
[----:B------:R-:W2:Y:S02]  /*20c0*/  SYNCS.PHASECHK.TRANS64.TRYWAIT P0, [UR12+0x48], R0 ;  /* 0x00004800ff0075a7 */ /* 0x000ea4000800110c */
[----:B--2---:R-:W-:Y:S05]  /*20d0*/  @!P0 BRA `(.L_x_37) ;  /* 0x0000003000a08947 */ /* 0x004fea0003800000 */
.L_x_36:
[----:B------:R-:W-:-:S05]  /*20e0*/  UMOV UR31, URZ ;  /* 0x000000ff001f7c82 */ /* 0x000fca0008000000 */
.L_x_40:
[----:B------:R-:W-:Y:S02]  /*20f0*/  UIADD3 UR25, UPT, UPT, UR33, 0x1, URZ ;  /* 0x0000000121197890 */ /* 0x000fe4000fffe0ff */
[----:B------:R-:W-:Y:S02]  /*2100*/  UISETP.GT.U32.AND UP0, UPT, UR31, 0xe, UPT ;  /* 0x0000000e1f00788c */ /* 0x000fe4000bf04070 */
[----:B---3--:R-:W-:Y:S02]  /*2110*/  ULEA UR66, UR33, UR20, 0x6 ;  /* 0x0000001421427291 */ /* 0x008fe4000f8e30ff */
[----:B------:R-:W-:Y:S02]  /*2120*/  ULEA UR62, UR33, UR19, 0x7 ;  /* 0x00000013213e7291 */ /* 0x000fe4000f8e38ff */
[----:B------:R-:W-:Y:S01]  /*2130*/  ULEA UR54, UR33, UR24, 0xb ;  /* 0x0000001821367291 */ /* 0x000fe2000f8e58ff */
[----:B------:R-:W-:Y:S01]  /*2140*/  PLOP3.LUT P0, PT, PT, PT, UP0, 0x80, 0x8 ;  /* 0x000000000008781c */ /* 0x000fe20003f0f008 */
[----:B------:R-:W-:Y:S02]  /*2150*/  ULEA UR52, UR33, UR21, 0xa ;  /* 0x0000001521347291 */ /* 0x000fe4000f8e50ff */
[----:B------:R-:W-:Y:S02]  /*2160*/  ULEA UR13, UR33, UR12, 0x3 ;  /* 0x0000000c210d7291 */ /* 0x000fe4000f8e18ff */
[----:B------:R-:W-:Y:S02]  /*2170*/  UISETP.NE.AND UP1, UPT, UR25, 0x4, UPT ;  /* 0x000000041900788c */ /* 0x000fe4000bf25270 */
[----:B------:R-:W-:Y:S02]  /*2180*/  UIADD3 UR64, UPT, UPT, UR66, 0x20, URZ ;  /* 0x0000002042407890 */ /* 0x000fe4000fffe0ff */
        /* <DEDUP_REMOVED lines=10> */
[----:B------:R-:W-:Y:S02]  /*2230*/  USEL UR28, URZ, 0x1, UP1 ;  /* 0x00000001ff1c7887 */ /* 0x000fe40008800000 */
[----:B------:R-:W-:Y:S01]  /*2240*/  USEL UR33, UR25, URZ, UP1 ;  /* 0x000000ff19217287 */ /* 0x000fe20008800000 */
[----:B------:R-:W-:Y:S01]  /*2250*/  UMOV UR67, 0x4008 ;  /* 0x0000400800437882 */ /* 0x000fe20000000000 */
        /* <DEDUP_REMOVED lines=10> */
[----:B----4-:R-:W-:Y:S05]  /*2300*/  @P1 BRA `(.L_x_38) ;  /* 0x0000000000101947 */ /* 0x010fea0003800000 */
[----:B------:R-:W-:Y:S06]  /*2310*/  USHF.L.U32 UR25, UR34, 0x1f, URZ ;  /* 0x0000001f22197899 */ /* 0x000fec00080006ff */
[----:B--2---:R-:W-:Y:S04]  /*2320*/  MOV R0, UR25 ;  /* 0x0000001900007c02 */ /* 0x004fe80008000f00 */
[----:B------:R-:W2:Y:S02]  /*2330*/  SYNCS.PHASECHK.TRANS64.TRYWAIT P1, [UR13], R0 ;  /* 0x00000000ff0075a7 */ /* 0x000ea4000802110d */
[----:B--2---:R-:W-:Y:S05]  /*2340*/  @!P1 BRA `(.L_x_39) ;  /* 0x0000003000249947 */ /* 0x004fea0003800000 */
.L_x_38:
[----:B------:R-:W-:Y:S01]  /*2350*/  ULOP3.LUT UR34, UR34, UR28, URZ, 0x3c, !UPT ;  /* 0x0000001c22227292 */ /* 0x000fe2000f8e3cff */
[----:B------:R-:W-:Y:S01]  /*2360*/  PLOP3.LUT P1, PT, PT, PT, PT, 0x80, 0x8 ;  /* 0x000000000008781c */ /* 0x000fe20003f2f070 */
[----:B------:R-:W-:Y:S01]  /*2370*/  UIADD3 UR31, UPT, UPT, UR31, 0x1, URZ ;  /* 0x000000011f1f7890 */ /* 0x000fe2000fffe0ff */
[----:B------:R3:W-:Y:S01]  /*2380*/  UTCCP.T.S.4x32dp128bit tmem[UR36+0x1d0], gdesc[UR66] ;  /* 0x0001d042240079e7 */ /* 0x0007e20009100000 */
[----:B------:R-:W-:Y:S01]  /*2390*/  UMOV UR70, UR16 ;  /* 0x0000001000467c82 */ /* 0x000fe20008000000 */
[----:B------:R-:W-:Y:S01]  /*23a0*/  @!UP0 USHF.L.U32 UR13, UR34, 0x1f, URZ ;  /* 0x0000001f220d8899 */ /* 0x000fe200080006ff */
[----:B------:R3:W-:Y:S01]  /*23b0*/  UTCCP.T.S.4x32dp128bit tmem[UR36+0x1d4], gdesc[UR64] ;  /* 0x0001d440240079e7 */ /* 0x0007e20009100000 */
[----:B------:R-:W-:Y:S01]  /*23c0*/  @!UP0 ULEA UR16, UR33, UR12, 0x3 ;  /* 0x0000000c21108291 */ /* 0x000fe2000f8e18ff */
[----:B------:R3:W-:Y:S01]  /*23d0*/  UTCCP.T.S.4x32dp128bit tmem[UR36+0x1e0], gdesc[UR62] ;  /* 0x0001e03e240079e7 */ /* 0x0007e20009100000 */
[----:B------:R3:W-:Y:S01]  /*23e0*/  UTCCP.T.S.4x32dp128bit tmem[UR36+0x1e4], gdesc[UR60] ;  /* 0x0001e43c240079e7 */ /* 0x0007e20009100000 */
[----:B------:R3:W-:Y:S01]  /*23f0*/  UTCCP.T.S.4x32dp128bit tmem[UR36+0x1e8], gdesc[UR58] ;  /* 0x0001e83a240079e7 */ /* 0x0007e20009100000 */
[----:B------:R3:W-:Y:S01]  /*2400*/  UTCCP.T.S.4x32dp128bit tmem[UR36+0x1ec], gdesc[UR56] ;  /* 0x0001ec38240079e7 */ /* 0x0007e20009100000 */
[----:B------:R3:W-:Y:S01]  /*2410*/  UTCOMMA gdesc[UR52], gdesc[UR54], tmem[UR17], tmem[UR50], idesc[UR51], tmem[UR10], UP2 ;  /* 0xc00a3236340075ea */ /* 0x0007e20009000011 */
[----:B------:R-:W-:Y:S01]  /*2420*/  UMOV UR68, UR32 ;  /* 0x0000002000447c82 */ /* 0x000fe20008000000 */
[----:B------:R-:W-:Y:S01]  /*2430*/  UMOV UR69, 0x40004040 ;  /* 0x4000404000457882 */ /* 0x000fe20000000000 */
[----:B--2---:R-:W-:Y:S01]  /*2440*/  MOV R0, UR13 ;  /* 0x0000000d00007c02 */ /* 0x004fe20008000f00 */
[----:B------:R3:W-:Y:S01]  /*2450*/  UTCOMMA gdesc[UR46], gdesc[UR48], tmem[UR17], tmem[UR44], idesc[UR45], tmem[UR6], UPT ;  /* 0xc0062c302e0075ea */ /* 0x0007e2000b800011 */
[----:B------:R-:W-:Y:S01]  /*2460*/  UMOV UR71, 0x40004040 ;  /* 0x4000404000477882 */ /* 0x000fe20000000000 */
[----:B------:R-:W-:Y:S01]  /*2470*/  UMOV UR72, UR18 ;  /* 0x0000001200487c82 */ /* 0x000fe20008000000 */
[----:B------:R-:W-:Y:S01]  /*2480*/  UMOV UR73, 0x40004040 ;  /* 0x4000404000497882 */ /* 0x000fe20000000000 */
[----:B------:R3:W-:Y:S01]  /*2490*/  UTCOMMA gdesc[UR68], gdesc[UR42], tmem[UR17], tmem[UR40], idesc[UR41], tmem[UR8], UPT ;  /* 0xc008282a440075ea */ /* 0x0007e2000b800011 */
[----:B------:R3:W-:Y:S01]  /*24a0*/  UTCOMMA gdesc[UR72], gdesc[UR70], tmem[UR17], tmem[UR38], idesc[UR39], tmem[UR4], UPT ;  /* 0xc0042646480075ea */ /* 0x0007e2000b800011 */
[----:B------:R3:W-:Y:S01]  /*24b0*/  UTCBAR.MULTICAST [UR30], URZ, UR29 ;  /* 0x000000ff1e0073e9 */ /* 0x0007e2000800081d */
[----:B------:R3:W4:Y:S01]  /*24c0*/  @!P0 SYNCS.PHASECHK.TRANS64.TRYWAIT P1, [UR16], R0 ;  /* 0x00000000ff0085a7 */ /* 0x0007220008021110 */
[----:B------:R-:W-:Y:S02]  /*24d0*/  UISETP.NE.AND UP0, UPT, UR31, 0x10, UPT ;  /* 0x000000101f00788c */ /* 0x000fe4000bf05270 */
[----:B------:R-:W-:Y:S07]  /*24e0*/  UPLOP3.LUT UP2, UPT, UPT, UPT, UPT, 0x80, 0x8 ;  /* 0x000000000008789c */ /* 0x000fee0003f4f070 */
[----:B------:R-:W-:Y:S05]  /*24f0*/  BRA.U UP0, `(.L_x_40) ;  /* 0xfffffff900fc7547 */ /* 0x000fea000b83ffff */
[----:B------:R-:W-:Y:S01]  /*2500*/  USHF.L.U32 UR13, UR35, 0x1f, URZ ;  /* 0x0000001f230d7899 */ /* 0x000fe200080006ff */
[----:B------:R-:W-:Y:S01]  /*2510*/  LEA R3, R6, UR12, 0x3 ;  /* 0x0000000c06037c11 */ /* 0x000fe2000f8e18ff */
[----:B------:R2:W-:Y:S01]  /*2520*/  UTCBAR.MULTICAST [UR27], URZ, UR26 ;  /* 0x000000ff1b0073e9 */ /* 0x0005e2000800081a */
[----:B------:R-:W-:-:S03]  /*2530*/  SHF.L.U32 R4, R5, 0x1f, RZ ;  /* 0x0000001f05047819 */ /* 0x000fc600000006ff */
[----:B---3--:R-:W-:-:S04]  /*2540*/  IMAD.U32 R0, RZ, RZ, UR13 ;  /* 0x0000000dff007e24 */ /* 0x008fc8000f8e00ff */
[----:B------:R2:W-:Y:S01]  /*2550*/  SYNCS.PHASECHK.TRANS64.TRYWAIT PT, [UR12+0x48], R0 ;  /* 0x00004800ff0075a7 */ /* 0x0005e200080e110c */
[----:B------:R-:W3:Y:S02]  /*2560*/  SYNCS.PHASECHK.TRANS64.TRYWAIT P0, [R3+URZ+0x50], R4 ;  /* 0x00005004030075a7 */ /* 0x000ee400080011ff */
[----:B--23--:R-:W-:Y:S05]  /*2570*/  @!P0 BRA `(.L_x_41) ;  /* 0x0000002c00b88947 */ /* 0x00cfea0003800000 */
.L_x_86:
[C---:B------:R-:W-:Y:S01]  /*2580*/  LEA R0, R6.reuse, UR12, 0x4 ;  /* 0x0000000c06007c11 */ /* 0x040fe2000f8e20ff */
[----:B------:R-:W-:-:S05]  /*2590*/  VIADD R6, R6, 0x1 ;  /* 0x0000000106067836 */ /* 0x000fca0000000000 */
[----:B------:R-:W3:Y:S01]  /*25a0*/  LDS R0, [R0+0x3841c] ;  /* 0x03841c0000007984 */ /* 0x000ee20000000800 */
[C---:B----4-:R-:W-:Y:S01]  /*25b0*/  ISETP.NE.AND P1, PT, R6.reuse, 0x2, PT ;  /* 0x000000020600780c */ /* 0x050fe20003f25270 */
[----:B------:R4:W-:Y:S06]  /*25c0*/  MEMBAR.ALL.CTA ;  /* 0x0000000000007992 */ /* 0x0009ec0000008000 */
[----:B----4-:R-:W4:Y:S01]  /*25d0*/  FENCE.VIEW.ASYNC.S ;  /* 0x00000000000073c6 */ /* 0x010f220000000000 */
[----:B------:R-:W-:Y:S02]  /*25e0*/  SEL R4, RZ, 0x1, P1 ;  /* 0x00000001ff047807 */ /* 0x000fe40000800000 */
[----:B------:R-:W-:-:S02]  /*25f0*/  SEL R6, R6, RZ, P1 ;  /* 0x000000ff06067207 */ /* 0x000fc40000800000 */
[----:B------:R-:W-:Y:S01]  /*2600*/  LOP3.LUT R5, R5, R4, RZ, 0x3c, !PT ;  /* 0x0000000405057212 */ /* 0x000fe200078e3cff */
[----:B----4-:R4:W-:Y:S01]  /*2610*/  SYNCS.ARRIVE.TRANS64.ART0 RZ, [R3+URZ+0x60], R2 ;  /* 0x0000600203ff79a7 */ /* 0x0109e200085000ff */
[----:B---3--:R-:W-:-:S13]  /*2620*/  ISETP.NE.AND P0, PT, R0, 0x1, PT ;  /* 0x000000010000780c */ /* 0x008fda0003f05270 */
[----:B----4-:R-:W-:Y:S05]  /*2630*/  @!P0 BRA `(.L_x_42) ;  /* 0xfffffff800748947 */ /* 0x010fea000383ffff */
.L_x_35:
[----:B------:R-:W-:-:S09]  /*2640*/  UISETP.NE.AND UP0, UPT, UR15, URZ, UPT ;  /* 0x000000ff0f00728c */ /* 0x000fd2000bf05270 */
[----:B------:R-:W-:Y:S05]  /*2650*/  BRA.U UP0, `(.L_x_33) ;  /* 0x0000000100107547 */ /* 0x000fea000b800000 */
[----:B------:R-:W-:-:S06]  /*2660*/  USHF.L.U32 UR35, UR35, 0x1f, URZ ;  /* 0x0000001f23237899 */ /* 0x000fcc00080006ff */
[----:B------:R-:W-:-:S04]  /*2670*/  MOV R0, UR35 ;  /* 0x0000002300007c02 */ /* 0x000fc80008000f00 */
[----:B------:R-:W3:Y:S02]  /*2680*/  SYNCS.PHASECHK.TRANS64.TRYWAIT P0, [UR12+0x48], R0 ;  /* 0x00004800ff0075a7 */ /* 0x000ee4000800110c */
[----:B---3--:R-:W-:Y:S05]  /*2690*/  @!P0 BRA `(.L_x_43) ;  /* 0x0000002c008c8947 */ /* 0x008fea0003800000 */
.L_x_33:
[----:B------:R-:W-:-:S13]  /*26a0*/  ISETP.GT.AND P0, PT, R83, 0x3, PT ;  /* 0x000000035300780c */ /* 0x000fda0003f04270 */
[----:B-1----:R-:W-:Y:S05]  /*26b0*/  @P0 EXIT ;  /* 0x000000000000094d */ /* 0x002fea0003800000 */
[----:B------:R-:W-:-:S13]  /*26c0*/  ISETP.NE.AND P0, PT, R83, RZ, PT ;  /* 0x000000ff5300720c */ /* 0x000fda0003f05270 */
[----:B------:R-:W-:Y:S05]  /*26d0*/  @P0 BRA `(.L_x_44) ;  /* 0x0000000000b80947 */ /* 0x000fea0003800000 */
[----:B------:R-:W1:Y:S01]  /*26e0*/  S2UR UR5, SR_CgaCtaId ;  /* 0x00000000000579c3 */ /* 0x000e620000008800 */
[----:B------:R-:W-:Y:S01]  /*26f0*/  NOP ;  /* 0x0000000000007918 */ /* 0x000fe20000000000 */
[----:B------:R-:W-:Y:S02]  /*2700*/  UMOV UR4, 0x40 ;  /* 0x0000004000047882 */ /* 0x000fe40000000000 */
[----:B-1----:R-:W-:-:S09]  /*2710*/  ULEA UR4, UR5, UR4, 0x18 ;  /* 0x0000000405047291 */ /* 0x002fd2000f8ec0ff */
[----:B--23--:R-:W1:Y:S01]  /*2720*/  LDS.U8 R0, [UR4] ;  /* 0x00000004ff007984 */ /* 0x00ce620008000000 */
[----:B------:R-:W-:Y:S02]  /*2730*/  UMOV UR4, 0x400 ;  /* 0x0000040000047882 */ /* 0x000fe40000000000 */
[----:B------:R-:W-:Y:S01]  /*2740*/  ULEA UR4, UR5, UR4, 0x18 ;  /* 0x0000000405047291 */ /* 0x000fe2000f8ec0ff */
[----:B-1----:R-:W-:-:S13]  /*2750*/  ISETP.NE.AND P0, PT, R0, RZ, PT ;  /* 0x000000ff0000720c */ /* 0x002fda0003f05270 */
[----:B------:R-:W-:Y:S05]  /*2760*/  @P0 BRA `(.L_x_45) ;  /* 0x00000000007c0947 */ /* 0x000fea0003800000 */
[----:B------:R-:W-:-:S13]  /*2770*/  ELECT P0, URZ, PT ;  /* 0x0000000000ff782f */ /* 0x000fda0003800000 */
[----:B------:R-:W-:Y:S05]  /*2780*/  @!P0 BRA `(.L_x_46) ;  /* 0x0000000000848947 */ /* 0x000fea0003800000 */
[----:B------:R-:W-:-:S05]  /*2790*/  UMOV UR6, 0x10 ;  /* 0x0000001000067882 */ /* 0x000fca0000000000 */
[----:B------:R-:W-:Y:S04]  /*27a0*/  DEPBAR.LE SB1, 0x36 ;  /* 0x00009d800000791a */ /* 0x000fe80000000000 */
[----:B------:R-:W1:Y:S02]  /*27b0*/  UTCATOMSWS.FIND_AND_SET.ALIGN UP0, UR6, UR6 ;  /* 0x00000006000675e3 */ /* 0x000e640008000800 */
[----:B-1----:R-:W-:Y:S01]  /*27c0*/  PLOP3.LUT P0, PT, PT, PT, UP0, 0x80, 0x8 ;  /* 0x000000000008781c */ /* 0x002fe20003f0f008 */
[----:B------:R-:W-:-:S03]  /*27d0*/  IMAD.U32 R3, RZ, RZ, UR6 ;  /* 0x00000006ff037e24 */ /* 0x000fc6000f8e00ff */
[----:B------:R-:W-:-:S04]  /*27e0*/  SEL R0, RZ, 0xffffffff, !P0 ;  /* 0xffffffffff007807 */ /* 0x000fc80004000000 */
[----:B------:R-:W-:-:S13]  /*27f0*/  ISETP.NE.AND P0, PT, R0, RZ, PT ;  /* 0x000000ff0000720c */ /* 0x000fda0003f05270 */
[----:B------:R-:W-:Y:S05]  /*2800*/  @P0 BRA `(.L_x_47) ;  /* 0x0000000000240947 */ /* 0x000fea0003800000 */
.L_x_48:
[----:B------:R-:W-:Y:S05]  /*2810*/  NANOSLEEP 0x64 ;  /* 0x000000640000795d */ /* 0x000fea0003800000 */
[----:B------:R-:W-:-:S05]  /*2820*/  UMOV UR6, 0x10 ;  /* 0x0000001000067882 */ /* 0x000fca0000000000 */
[----:B------:R-:W-:Y:S04]  /*2830*/  DEPBAR.LE SB1, 0x36 ;  /* 0x00009d800000791a */ /* 0x000fe80000000000 */
[----:B------:R-:W1:Y:S02]  /*2840*/  UTCATOMSWS.FIND_AND_SET.ALIGN UP0, UR6, UR6 ;  /* 0x00000006000675e3 */ /* 0x000e640008000800 */
[----:B-1----:R-:W-:Y:S01]  /*2850*/  PLOP3.LUT P0, PT, PT, PT, UP0, 0x80, 0x8 ;  /* 0x000000000008781c */ /* 0x002fe20003f0f008 */
[----:B------:R-:W-:-:S03]  /*2860*/  IMAD.U32 R3, RZ, RZ, UR6 ;  /* 0x00000006ff037e24 */ /* 0x000fc6000f8e00ff */
[----:B------:R-:W-:-:S04]  /*2870*/  SEL R0, RZ, 0xffffffff, !P0 ;  /* 0xffffffffff007807 */ /* 0x000fc80004000000 */
[----:B------:R-:W-:-:S13]  /*2880*/  ISETP.NE.AND P0, PT, R0, RZ, PT ;  /* 0x000000ff0000720c */ /* 0x000fda0003f05270 */
[----:B------:R-:W-:Y:S05]  /*2890*/  @!P0 BRA `(.L_x_48) ;  /* 0xfffffffc00dc8947 */ /* 0x000fea000383ffff */
.L_x_47:
[C---:B------:R-:W-:Y:S01]  /*28a0*/  R2UR UR7, R3.reuse ;  /* 0x00000000030772ca */ /* 0x040fe200000e0000 */
[----:B------:R-:W-:Y:S01]  /*28b0*/  IMAD.MOV.U32 R0, RZ, RZ, 0xffff ;  /* 0x0000ffffff007424 */ /* 0x000fe200078e00ff */
[----:B------:R-:W-:Y:S02]  /*28c0*/  UMOV UR6, 0x50 ;  /* 0x0000005000067882 */ /* 0x000fe40000000000 */
[----:B------:R-:W-:Y:S02]  /*28d0*/  ULEA UR6, UR5, UR6, 0x18 ;  /* 0x0000000605067291 */ /* 0x000fe4000f8ec0ff */
[----:B------:R-:W-:Y:S01]  /*28e0*/  SHF.L.U32 R0, R0, R3, RZ ;  /* 0x0000000300007219 */ /* 0x000fe200000006ff */
[----:B------:R-:W-:-:S06]  /*28f0*/  IMAD.SHL.U32 R3, R3, 0x20, RZ ;  /* 0x0000002003037824 */ /* 0x000fcc00078e00ff */
[----:B------:R-:W-:-:S04]  /*2900*/  UIADD3 UR7, UPT, UPT, UR7, 0x10, URZ ;  /* 0x0000001007077890 */ /* 0x000fc8000fffe0ff */
[----:B------:R-:W-:-:S06]  /*2910*/  USHF.L.U32 UR7, UR14, UR7, URZ ;  /* 0x000000070e077299 */ /* 0x000fcc00080006ff */
[----:B------:R-:W-:-:S05]  /*2920*/  LOP3.LUT R0, R0, UR7, RZ, 0xfc, !PT ;  /* 0x0000000700007c12 */ /* 0x000fca000f8efcff */
[----:B------:R1:W-:Y:S04]  /*2930*/  ATOMS.OR RZ, [UR6], R0 ;  /* 0x00000000ffff798c */ /* 0x0003e8000b000006 */
[----:B------:R1:W-:Y:S01]  /*2940*/  STS [UR4+0x78], R3 ;  /* 0x00007803ff007988 */ /* 0x0003e20008000804 */
[----:B------:R-:W-:Y:S05]  /*2950*/  BRA `(.L_x_46) ;  /* 0x0000000000107947 */ /* 0x000fea0003800000 */
.L_x_45:
[----:B------:R-:W-:Y:S02]  /*2960*/  MOV R0, 0xffffffff ;  /* 0xffffffff00007802 */ /* 0x000fe40000000f00 */
[----:B------:R-:W-:-:S03]  /*2970*/  MOV R2, 0x29a0 ;  /* 0x000029a000027802 */ /* 0x000fc60000000f00 */
[----:B------:R1:W-:Y:S04]  /*2980*/  STS [UR4+0x78], R0 ;  /* 0x00007800ff007988 */ /* 0x0003e80008000804 */
[----:B-1----:R-:W-:Y:S05]  /*2990*/  CALL.REL.NOINC `($__internal_1_$__cuda_sm10x_tcgen05_guardrail_trap_phase_invalid_during_alloc) ;  /* 0x0000002c003c7944 */ /* 0x002fea0003c00000 */
.L_x_46:
[----:B------:R-:W-:Y:S05]  /*29a0*/  WARPSYNC.ALL ;  /* 0x0000000000007948 */ /* 0x000fea0003800000 */
[----:B------:R-:W-:Y:S01]  /*29b0*/  NOP ;  /* 0x0000000000007918 */ /* 0x000fe20000000000 */
.L_x_44:
[----:B------:R-:W4:Y:S08]  /*29c0*/  S2UR UR4, SR_CgaCtaId ;  /* 0x00000000000479c3 */ /* 0x000f300000008800 */
[----:B------:R-:W-:Y:S06]  /*29d0*/  BAR.SYNC.DEFER_BLOCKING 0x3, 0xa0 ;  /* 0x00c2800000007b1d */ /* 0x000fec0000010000 */
[----:B------:R-:W-:-:S02]  /*29e0*/  UMOV UR5, 0x400 ;  /* 0x0000040000057882 */ /* 0x000fc40000000000 */
[----:B----4-:R-:W-:-:S06]  /*29f0*/  ULEA UR4, UR4, UR5, 0x18 ;  /* 0x0000000504047291 */ /* 0x010fcc000f8ec0ff */
[----:B-12---:R-:W-:-:S05]  /*2a00*/  MOV R3, UR4 ;  /* 0x0000000400037c02 */ /* 0x006fca0008000f00 */
[----:B------:R1:W2:Y:S01]  /*2a10*/  LDS R82, [R3+0x78] ;  /* 0x0000780003527984 */ /* 0x0002a20000000800 */
[----:B------:R-:W4:Y:S02]  /*2a20*/  SYNCS.PHASECHK.TRANS64.TRYWAIT P0, [R3+URZ+0x50], RZ ;  /* 0x000050ff030075a7 */ /* 0x000f2400080011ff */
[----:B-12-4-:R-:W-:Y:S05]  /*2a30*/  @!P0 BRA `(.L_x_49) ;  /* 0x0000002800c48947 */ /* 0x016fea0003800000 */
.L_x_88:
[----:B------:R-:W2:Y:S01]  /*2a40*/  LDS.128 R60, [R3+0x38410] ;  /* 0x03841000033c7984 */ /* 0x000ea20000000c00 */
[----:B---3--:R-:W-:Y:S01]  /*2a50*/  HFMA2 R0, -RZ, RZ, 0, 5.9604644775390625e-08 ;  /* 0x00000001ff007431 */ /* 0x008fe200000001ff */
[----:B------:R3:W-:Y:S06]  /*2a60*/  MEMBAR.ALL.CTA ;  /* 0x0000000000007992 */ /* 0x0007ec0000008000 */
[----:B---3--:R-:W3:Y:S02]  /*2a70*/  FENCE.VIEW.ASYNC.S ;  /* 0x00000000000073c6 */ /* 0x008ee40000000000 */
[----:B---3--:R3:W-:Y:S01]  /*2a80*/  SYNCS.ARRIVE.TRANS64.ART0 RZ, [R3+URZ+0x60], R0 ;  /* 0x0000600003ff79a7 */ /* 0x0087e200085000ff */
[----:B--2---:R-:W-:-:S13]  /*2a90*/  ISETP.NE.AND P0, PT, R63, 0x1, PT ;  /* 0x000000013f00780c */ /* 0x004fda0003f05270 */
[----:B---3--:R-:W-:Y:S05]  /*2aa0*/  @P0 BRA `(.L_x_50) ;  /* 0x0000002000880947 */ /* 0x008fea0003800000 */
[C---:B------:R-:W-:Y:S01]  /*2ab0*/  IMAD.SHL.U32 R4, R66.reuse, 0x20, RZ ;  /* 0x0000002042047824 */ /* 0x040fe200078e00ff */
[----:B------:R-:W-:Y:S01]  /*2ac0*/  SHF.R.U32.HI R5, RZ, 0x5, R66 ;  /* 0x00000005ff057819 */ /* 0x000fe20000011642 */
[----:B------:R-:W-:Y:S01]  /*2ad0*/  IMAD.SHL.U32 R2, R66, 0x80, RZ ;  /* 0x0000008042027824 */ /* 0x000fe200078e00ff */
[----:B------:R-:W2:Y:S01]  /*2ae0*/  S2UR UR8, SR_CgaCtaId ;  /* 0x00000000000879c3 */ /* 0x000ea20000008800 */
[----:B------:R-:W3:Y:S01]  /*2af0*/  S2R R64, SR_LANEID ;  /* 0x0000000000407919 */ /* 0x000ee20000000000 */
[----:B------:R-:W-:Y:S01]  /*2b00*/  LOP3.LUT R4, R4, 0x3e0, RZ, 0xc0, !PT ;  /* 0x000003e004047812 */ /* 0x000fe200078ec0ff */
[----:B------:R-:W-:Y:S01]  /*2b10*/  IMAD R81, R83, 0x4, R3 ;  /* 0x0000000453517824 */ /* 0x000fe200078e0203 */
[----:B------:R-:W-:Y:S01]  /*2b20*/  LOP3.LUT R2, R2, 0xf80, RZ, 0xc0, !PT ;  /* 0x00000f8002027812 */ /* 0x000fe200078ec0ff */
[----:B------:R-:W-:Y:S01]  /*2b30*/  IMAD.MOV.U32 R70, RZ, RZ, 0x1 ;  /* 0x00000001ff467424 */ /* 0x000fe200078e00ff */
[----:B------:R-:W-:Y:S01]  /*2b40*/  UMOV UR9, 0x400 ;  /* 0x0000040000097882 */ /* 0x000fe20000000000 */
[C---:B------:R-:W-:Y:S01]  /*2b50*/  IMAD R4, R5.reuse, 0x400, R4 ;  /* 0x0000040005047824 */ /* 0x040fe200078e0204 */
[----:B------:R-:W4:Y:S01]  /*2b60*/  LDCU.64 UR10, c[0x0][0x348] ;  /* 0x00006900ff0a77ac */ /* 0x000f220008000a00 */
[----:B------:R-:W-:-:S02]  /*2b70*/  IMAD R2, R5, 0x1000, R2 ;  /* 0x0000100005027824 */ /* 0x000fc400078e0202 */
[C---:B------:R-:W-:Y:S02]  /*2b80*/  IMAD.IADD R4, R3.reuse, 0x1, R4 ;  /* 0x0000000103047824 */ /* 0x040fe400078e0204 */
[----:B------:R-:W-:Y:S02]  /*2b90*/  IMAD.IADD R2, R3, 0x1, R2 ;  /* 0x0000000103027824 */ /* 0x000fe400078e0202 */
[C---:B------:R-:W-:Y:S02]  /*2ba0*/  VIADD R9, R4.reuse, 0x4410 ;  /* 0x0000441004097836 */ /* 0x040fe40000000000 */
[----:B------:R-:W-:Y:S02]  /*2bb0*/  VIADD R4, R4, 0x4400 ;  /* 0x0000440004047836 */ /* 0x000fe40000000000 */
[C---:B------:R-:W-:Y:S01]  /*2bc0*/  VIADD R7, R2.reuse, 0x430 ;  /* 0x0000043002077836 */ /* 0x040fe20000000000 */
[----:B------:R-:W-:Y:S01]  /*2bd0*/  SHF.R.U32.HI R80, RZ, 0x3, R9 ;  /* 0x00000003ff507819 */ /* 0x000fe20000011609 */
[----:B------:R-:W-:Y:S01]  /*2be0*/  VIADD R6, R2, 0x420 ;  /* 0x0000042002067836 */ /* 0x000fe20000000000 */
[----:B------:R-:W-:Y:S01]  /*2bf0*/  SHF.R.U32.HI R79, RZ, 0x3, R4 ;  /* 0x00000003ff4f7819 */ /* 0x000fe20000011604 */
[----:B------:R-:W-:Y:S01]  /*2c00*/  IMAD.MOV.U32 R68, RZ, RZ, RZ ;  /* 0x000000ffff447224 */ /* 0x000fe200078e00ff */
[----:B------:R-:W-:Y:S01]  /*2c10*/  SHF.R.U32.HI R78, RZ, 0x3, R7 ;  /* 0x00000003ff4e7819 */ /* 0x000fe20000011607 */
[----:B------:R-:W-:Y:S01]  /*2c20*/  IMAD.MOV.U32 R67, RZ, RZ, RZ ;  /* 0x000000ffff437224 */ /* 0x000fe200078e00ff */
[----:B------:R-:W-:Y:S01]  /*2c30*/  LOP3.LUT R79, R4, 0x10, R79, 0x78, !PT ;  /* 0x00000010044f7812 */ /* 0x000fe200078e784f */
[C---:B------:R-:W-:Y:S01]  /*2c40*/  VIADD R4, R2.reuse, 0x400 ;  /* 0x0000040002047836 */ /* 0x040fe20000000000 */
[----:B------:R-:W-:Y:S01]  /*2c50*/  LOP3.LUT R78, R7, 0x70, R78, 0x78, !PT ;  /* 0x00000070074e7812 */ /* 0x000fe200078e784e */
[----:B------:R-:W-:Y:S01]  /*2c60*/  VIADD R7, R2, 0x410 ;  /* 0x0000041002077836 */ /* 0x000fe20000000000 */
[----:B------:R-:W-:Y:S01]  /*2c70*/  SHF.R.U32.HI R77, RZ, 0x3, R6 ;  /* 0x00000003ff4d7819 */ /* 0x000fe20000011606 */
[----:B------:R-:W-:Y:S01]  /*2c80*/  IMAD R72, R5, 0x200000, R82 ;  /* 0x0020000005487824 */ /* 0x000fe200078e0252 */
[----:B------:R-:W-:Y:S01]  /*2c90*/  SHF.R.U32.HI R75, RZ, 0x3, R4 ;  /* 0x00000003ff4b7819 */ /* 0x000fe20000011604 */
[----:B--2---:R-:W-:Y:S01]  /*2ca0*/  ULEA UR7, UR8, UR9, 0x18 ;  /* 0x0000000908077291 */ /* 0x004fe2000f8ec0ff */
[----:B------:R-:W-:-:S02]  /*2cb0*/  SHF.R.U32.HI R76, RZ, 0x3, R7 ;  /* 0x00000003ff4c7819 */ /* 0x000fc40000011607 */
[----:B------:R-:W-:Y:S01]  /*2cc0*/  LOP3.LUT R77, R6, 0x70, R77, 0x78, !PT ;  /* 0x00000070064d7812 */ /* 0x000fe200078e784d */
[C---:B------:R-:W-:Y:S01]  /*2cd0*/  VIADD R6, R2.reuse, 0x460 ;  /* 0x0000046002067836 */ /* 0x040fe20000000000 */
[----:B------:R-:W-:Y:S01]  /*2ce0*/  LOP3.LUT R76, R7, 0x70, R76, 0x78, !PT ;  /* 0x00000070074c7812 */ /* 0x000fe200078e784c */
[----:B------:R-:W-:Y:S01]  /*2cf0*/  VIADD R7, R2, 0x470 ;  /* 0x0000047002077836 */ /* 0x000fe20000000000 */
[----:B------:R-:W-:Y:S01]  /*2d00*/  LOP3.LUT R75, R4, 0x70, R75, 0x78, !PT ;  /* 0x00000070044b7812 */ /* 0x000fe200078e784b */
[C---:B------:R-:W-:Y:S01]  /*2d10*/  VIADD R4, R2.reuse, 0x450 ;  /* 0x0000045002047836 */ /* 0x040fe20000000000 */
[----:B------:R-:W-:Y:S01]  /*2d20*/  SHF.R.U32.HI R73, RZ, 0x3, R6 ;  /* 0x00000003ff497819 */ /* 0x000fe20000011606 */
[----:B------:R-:W-:Y:S01]  /*2d30*/  VIADD R2, R2, 0x440 ;  /* 0x0000044002027836 */ /* 0x000fe20000000000 */
[----:B------:R-:W-:Y:S02]  /*2d40*/  SHF.R.U32.HI R74, RZ, 0x3, R7 ;  /* 0x00000003ff4a7819 */ /* 0x000fe40000011607 */
[----:B------:R-:W-:-:S02]  /*2d50*/  SHF.R.U32.HI R71, RZ, 0x3, R4 ;  /* 0x00000003ff477819 */ /* 0x000fc40000011604 */
[----:B------:R-:W-:Y:S02]  /*2d60*/  SHF.R.U32.HI R69, RZ, 0x3, R2 ;  /* 0x00000003ff457819 */ /* 0x000fe40000011602 */
[----:B------:R-:W-:Y:S02]  /*2d70*/  LOP3.LUT R80, R9, 0x10, R80, 0x78, !PT ;  /* 0x0000001009507812 */ /* 0x000fe400078e7850 */
[----:B------:R-:W-:Y:S02]  /*2d80*/  LOP3.LUT R74, R7, 0x70, R74, 0x78, !PT ;  /* 0x00000070074a7812 */ /* 0x000fe400078e784a */
[----:B------:R-:W-:Y:S02]  /*2d90*/  LOP3.LUT R73, R6, 0x70, R73, 0x78, !PT ;  /* 0x0000007006497812 */ /* 0x000fe400078e7849 */
[----:B------:R-:W-:Y:S02]  /*2da0*/  LOP3.LUT R71, R4, 0x70, R71, 0x78, !PT ;  /* 0x0000007004477812 */ /* 0x000fe400078e7847 */
[----:B---34-:R-:W-:-:S07]  /*2db0*/  LOP3.LUT R69, R2, 0x70, R69, 0x78, !PT ;  /* 0x0000007002457812 */ /* 0x018fce00078e7845 */
.L_x_63:
[----:B----4-:R-:W2:Y:S01]  /*2dc0*/  LDC.64 R8, c[0x0][0x750] ;  /* 0x0001d400ff087b82 */ /* 0x010ea20000000a00 */
[----:B------:R-:W-:-:S04]  /*2dd0*/  SHF.L.U32 R63, R60, 0x7, RZ ;  /* 0x000000073c3f7819 */ /* 0x000fc800000006ff */
[----:B------:R-:W-:-:S03]  /*2de0*/  IADD3 R7, PT, PT, R63, R66, RZ ;  /* 0x000000423f077210 */ /* 0x000fc60007ffe0ff */
[----:B------:R-:W3:Y:S01]  /*2df0*/  LDC.64 R4, c[0x0][0x758] ;  /* 0x0001d600ff047b82 */ /* 0x000ee20000000a00 */
[----:B--2---:R-:W-:-:S05]  /*2e00*/  IMAD.WIDE R8, R62, 0x4, R8 ;  /* 0x000000043e087825 */ /* 0x004fca00078e0208 */
[----:B------:R2:W5:Y:S01]  /*2e10*/  LDG.E R84, desc[UR22][R8.64] ;  /* 0x0000001608547981 */ /* 0x000562000c1e1900 */
[----:B---3--:R-:W-:Y:S01]  /*2e20*/  IMAD.WIDE R6, R7, 0x4, R4 ;  /* 0x0000000407067825 */ /* 0x008fe200078e0204 */
[----:B------:R-:W-:-:S04]  /*2e30*/  SHF.L.U32 R4, R67, 0x1f, RZ ;  /* 0x0000001f43047819 */ /* 0x000fc800000006ff */
[----:B------:R2:W5:Y:S01]  /*2e40*/  LDG.E R60, desc[UR22][R6.64] ;  /* 0x00000016063c7981 */ /* 0x000562000c1e1900 */
[----:B------:R-:W3:Y:S01]  /*2e50*/  SYNCS.PHASECHK.TRANS64.TRYWAIT P0, [R3+URZ+0x40], R4 ;  /* 0x00004004030075a7 */ /* 0x000ee200080011ff */
[----:B------:R-:W-:Y:S02]  /*2e60*/  ISETP.NE.AND P4, PT, R67, RZ, PT ;  /* 0x000000ff4300720c */ /* 0x000fe40003f85270 */
[----:B------:R-:W-:Y:S01]  /*2e70*/  MOV R65, R62 ;  /* 0x0000003e00417202 */ /* 0x000fe20000000f00 */
[----:B--23--:R-:W-:Y:S10]  /*2e80*/  @!P0 BRA `(.L_x_51) ;  /* 0x0000002400c48947 */ /* 0x00cff40003800000 */
.L_x_90:
[----:B------:R-:W-:Y:S01]  /*2e90*/  SHF.R.S32.HI R2, RZ, 0x1f, R62 ;  /* 0x0000001fff027819 */ /* 0x000fe2000001143e */
[----:B------:R-:W-:Y:S01]  /*2ea0*/  IMAD R85, R67, 0xd0, R72 ;  /* 0x000000d043557824 */ /* 0x000fe200078e0248 */
[----:B------:R-:W-:Y:S02]  /*2eb0*/  CS2R R88, SRZ ;  /* 0x0000000000587805 */ /* 0x000fe4000001ff00 */
[----:B------:R-:W-:-:S07]  /*2ec0*/  CS2R R86, SRZ ;  /* 0x0000000000567805 */ /* 0x000fce000001ff00 */
.L_x_58:
[----:B------:R-:W-:Y:S01]  /*2ed0*/  IADD3 R62, PT, PT, R88, 0x3, RZ ;  /* 0x00000003583e7810 */ /* 0x000fe20007ffe0ff */
[----:B------:R-:W-:Y:S05]  /*2ee0*/  WARPSYNC.ALL ;  /* 0x0000000000007948 */ /* 0x000fea0003800000 */
[----:B------:R-:W-:Y:S01]  /*2ef0*/  NOP ;  /* 0x0000000000007918 */ /* 0x000fe20000000000 */
[----:B------:R-:W-:Y:S01]  /*2f00*/  SEL R62, R62, R87, !P4 ;  /* 0x000000573e3e7207 */ /* 0x000fe20006000000 */
[----:B------:R-:W-:Y:S01]  /*2f10*/  BSSY.RECONVERGENT B0, `(.L_x_52) ;  /* 0x000005a000007945 */ /* 0x000fe20003800200 */
[----:B------:R-:W-:Y:S02]  /*2f20*/  ISETP.NE.AND P0, PT, R86, RZ, PT ;  /* 0x000000ff5600720c */ /* 0x000fe40003f05270 */
[----:B------:R-:W-:-:S04]  /*2f30*/  SHF.L.U32 R90, R62, 0x6, RZ ;  /* 0x000000063e5a7819 */ /* 0x000fc800000006ff */
[----:B------:R-:W-:-:S04]  /*2f40*/  IADD3 R4, PT, PT, R85, R90, RZ ;  /* 0x0000005a55047210 */ /* 0x000fc80007ffe0ff */
[----:B------:R-:W-:-:S13]  /*2f50*/  R2UR UR4, R4 ;  /* 0x00000000040472ca */ /* 0x000fda00000e0000 */
[----:B------:R-:W3:Y:S01]  /*2f60*/  LDTM.x32 R28, tmem[UR4+0x20] ;  /* 0x00002004001c79ee */ /* 0x000ee200082c0000 */
[----:B------:R-:W-:Y:S01]  /*2f70*/  R2UR UR4, R4 ;  /* 0x00000000040472ca */ /* 0x000fe200000e0000 */
[C---:B---3-5:R-:W-:Y:S01]  /*2f80*/  FMUL R91, R84.reuse, R28 ;  /* 0x0000001c545b7220 */ /* 0x068fe20000400000 */
[C---:B------:R-:W-:Y:S01]  /*2f90*/  FMUL R92, R84.reuse, R29 ;  /* 0x0000001d545c7220 */ /* 0x040fe20000400000 */
[C---:B------:R-:W-:Y:S01]  /*2fa0*/  FMUL R93, R84.reuse, R30 ;  /* 0x0000001e545d7220 */ /* 0x040fe20000400000 */
[C---:B------:R-:W-:Y:S01]  /*2fb0*/  FMUL R94, R84.reuse, R31 ;  /* 0x0000001f545e7220 */ /* 0x040fe20000400000 */
[C---:B------:R-:W-:Y:S01]  /*2fc0*/  FMUL R95, R84.reuse, R32 ;  /* 0x00000020545f7220 */ /* 0x040fe20000400000 */
[C---:B------:R-:W-:Y:S01]  /*2fd0*/  FMUL R96, R84.reuse, R33 ;  /* 0x0000002154607220 */ /* 0x040fe20000400000 */
[C---:B------:R-:W-:Y:S01]  /*2fe0*/  FMUL R97, R84.reuse, R34 ;  /* 0x0000002254617220 */ /* 0x040fe20000400000 */
[C---:B------:R-:W-:Y:S01]  /*2ff0*/  FMUL R98, R84.reuse, R35 ;  /* 0x0000002354627220 */ /* 0x040fe20000400000 */
[----:B------:R-:W-:-:S04]  /*3000*/  FMUL R36, R84, R36 ;  /* 0x0000002454247220 */ /* 0x000fc80000400000 */
[----:B--2---:R-:W2:Y:S01]  /*3010*/  LDTM.x32 R4, tmem[UR4] ;  /* 0x00000004000479ee */ /* 0x004ea200082c0000 */
[C---:B------:R-:W-:Y:S01]  /*3020*/  FMUL R37, R84.reuse, R37 ;  /* 0x0000002554257220 */ /* 0x040fe20000400000 */
        /* <DEDUP_REMOVED lines=22> */
[C---:B--2---:R-:W-:Y:S01]  /*3190*/  FMUL R103, R84.reuse, R8 ;  /* 0x0000000854677220 */ /* 0x044fe20000400000 */
        /* <DEDUP_REMOVED lines=30> */
[----:B------:R-:W-:Y:S01]  /*3380*/  FMUL R35, R84, R35 ;  /* 0x0000002354237220 */ /* 0x000fe20000400000 */
[----:B------:R-:W-:-:S02]  /*3390*/  F2FP.BF16.F32.PACK_AB R8, R92, R91 ;  /* 0x0000005b5c08723e */ /* 0x000fc400000010ff */
[----:B------:R-:W-:Y:S02]  /*33a0*/  F2FP.BF16.F32.PACK_AB R9, R94, R93 ;  /* 0x0000005d5e09723e */ /* 0x000fe400000010ff */
[----:B------:R-:W-:Y:S02]  /*33b0*/  F2FP.BF16.F32.PACK_AB R10, R96, R95 ;  /* 0x0000005f600a723e */ /* 0x000fe400000010ff */
[----:B------:R-:W-:Y:S02]  /*33c0*/  F2FP.BF16.F32.PACK_AB R11, R98, R97 ;  /* 0x00000061620b723e */ /* 0x000fe400000010ff */
[----:B------:R-:W-:Y:S02]  /*33d0*/  F2FP.BF16.F32.PACK_AB R12, R37, R36 ;  /* 0x00000024250c723e */ /* 0x000fe400000010ff */
[----:B------:R-:W-:Y:S02]  /*33e0*/  F2FP.BF16.F32.PACK_AB R13, R39, R38 ;  /* 0x00000026270d723e */ /* 0x000fe400000010ff */
[----:B------:R-:W-:-:S02]  /*33f0*/  F2FP.BF16.F32.PACK_AB R14, R41, R40 ;  /* 0x00000028290e723e */ /* 0x000fc400000010ff */
[----:B------:R-:W-:Y:S02]  /*3400*/  F2FP.BF16.F32.PACK_AB R15, R43, R42 ;  /* 0x0000002a2b0f723e */ /* 0x000fe400000010ff */
[----:B------:R-:W-:Y:S02]  /*3410*/  F2FP.BF16.F32.PACK_AB R16, R45, R44 ;  /* 0x0000002c2d10723e */ /* 0x000fe400000010ff */
[----:B------:R-:W-:Y:S02]  /*3420*/  F2FP.BF16.F32.PACK_AB R17, R47, R46 ;  /* 0x0000002e2f11723e */ /* 0x000fe400000010ff */
[----:B------:R-:W-:Y:S02]  /*3430*/  F2FP.BF16.F32.PACK_AB R18, R49, R48 ;  /* 0x000000303112723e */ /* 0x000fe400000010ff */
[----:B------:R-:W-:Y:S01]  /*3440*/  F2FP.BF16.F32.PACK_AB R19, R51, R50 ;  /* 0x000000323313723e */ /* 0x000fe200000010ff */
[----:B------:R-:W-:Y:S06]  /*3450*/  @P0 BRA `(.L_x_53) ;  /* 0x0000000000140947 */ /* 0x000fec0003800000 */
[----:B------:R-:W-:Y:S01]  /*3460*/  ELECT P0, URZ, PT ;  /* 0x0000000000ff782f */ /* 0x000fe20003800000 */
[----:B------:R-:W-:Y:S01]  /*3470*/  NOP ;  /* 0x0000000000007918 */ /* 0x000fe20000000000 */
[----:B------:R-:W-:-:S11]  /*3480*/  LOP3.LUT R67, R67, 0x1, RZ, 0x3c, !PT ;  /* 0x0000000143437812 */ /* 0x000fd600078e3cff */
[----:B------:R-:W-:-:S04]  /*3490*/  @P0 IMAD.MOV.U32 R4, RZ, RZ, 0x1 ;  /* 0x00000001ff040424 */ /* 0x000fc800078e00ff */
[----:B------:R2:W-:Y:S03]  /*34a0*/  @P0 SYNCS.ARRIVE.TRANS64.ART0 RZ, [R3+URZ+0x48], R4 ;  /* 0x0000480403ff09a7 */ /* 0x0005e600085000ff */
.L_x_53:
[----:B------:R-:W-:Y:S05]  /*34b0*/  BSYNC.RECONVERGENT B0 ;  /* 0x0000000000007941 */ /* 0x000fea0003800200 */
.L_x_52:
[----:B------:R-:W-:Y:S01]  /*34c0*/  F2FP.BF16.F32.PACK_AB R20, R53, R52 ;  /* 0x000000343514723e */ /* 0x000fe200000010ff */
[----:B------:R3:W-:Y:S01]  /*34d0*/  STS.128 [R69], R8 ;  /* 0x0000000845007388 */ /* 0x0007e20000000c00 */
[----:B------:R-:W-:Y:S02]  /*34e0*/  F2FP.BF16.F32.PACK_AB R21, R55, R54 ;  /* 0x000000363715723e */ /* 0x000fe400000010ff */
[----:B------:R-:W-:Y:S01]  /*34f0*/  F2FP.BF16.F32.PACK_AB R22, R57, R56 ;  /* 0x000000383916723e */ /* 0x000fe200000010ff */
[----:B------:R4:W-:Y:S01]  /*3500*/  STS.128 [R71], R12 ;  /* 0x0000000c47007388 */ /* 0x0009e20000000c00 */
[----:B------:R-:W-:Y:S02]  /*3510*/  F2FP.BF16.F32.PACK_AB R23, R59, R58 ;  /* 0x0000003a3b17723e */ /* 0x000fe400000010ff */
[----:B--2---:R-:W-:Y:S01]  /*3520*/  F2FP.BF16.F32.PACK_AB R4, R100, R99 ;  /* 0x000000636404723e */ /* 0x004fe200000010ff */
[----:B------:R2:W-:Y:S01]  /*3530*/  STS.128 [R73], R16 ;  /* 0x0000001049007388 */ /* 0x0005e20000000c00 */
[----:B------:R-:W-:-:S02]  /*3540*/  F2FP.BF16.F32.PACK_AB R5, R102, R101 ;  /* 0x000000656605723e */ /* 0x000fc400000010ff */
[----:B------:R-:W-:Y:S01]  /*3550*/  F2FP.BF16.F32.PACK_AB R6, R104, R103 ;  /* 0x000000676806723e */ /* 0x000fe200000010ff */
[----:B------:R1:W-:Y:S01]  /*3560*/  STS.128 [R74], R20 ;  /* 0x000000144a007388 */ /* 0x0003e20000000c00 */
[----:B------:R-:W-:Y:S02]  /*3570*/  F2FP.BF16.F32.PACK_AB R7, R106, R105 ;  /* 0x000000696a07723e */ /* 0x000fe400000010ff */
[----:B------:R-:W-:Y:S02]  /*3580*/  ISETP.NE.AND P2, PT, R83, RZ, PT ;  /* 0x000000ff5300720c */ /* 0x000fe40003f45270 */
[C---:B------:R-:W-:Y:S01]  /*3590*/  ISETP.GE.U32.AND P3, PT, R86.reuse, 0x6, PT ;  /* 0x000000065600780c */ /* 0x040fe20003f66070 */
[----:B------:R1:W-:Y:S01]  /*35a0*/  STS.128 [R75], R4 ;  /* 0x000000044b007388 */ /* 0x0003e20000000c00 */
[----:B------:R-:W-:Y:S01]  /*35b0*/  VIADD R86, R86, 0x2 ;  /* 0x0000000256567836 */ /* 0x000fe20000000000 */
[----:B---3--:R-:W-:Y:S02]  /*35c0*/  F2FP.BF16.F32.PACK_AB R8, R108, R107 ;  /* 0x0000006b6c08723e */ /* 0x008fe400000010ff */
[----:B------:R-:W-:-:S02]  /*35d0*/  F2FP.BF16.F32.PACK_AB R9, R110, R109 ;  /* 0x0000006d6e09723e */ /* 0x000fc400000010ff */
[----:B------:R-:W-:Y:S02]  /*35e0*/  F2FP.BF16.F32.PACK_AB R10, R112, R111 ;  /* 0x0000006f700a723e */ /* 0x000fe400000010ff */
[----:B------:R-:W-:Y:S02]  /*35f0*/  F2FP.BF16.F32.PACK_AB R11, R114, R113 ;  /* 0x00000071720b723e */ /* 0x000fe400000010ff */
[----:B----4-:R-:W-:Y:S02]  /*3600*/  F2FP.BF16.F32.PACK_AB R12, R116, R115 ;  /* 0x00000073740c723e */ /* 0x010fe400000010ff */
[----:B------:R-:W-:Y:S01]  /*3610*/  F2FP.BF16.F32.PACK_AB R13, R118, R117 ;  /* 0x00000075760d723e */ /* 0x000fe200000010ff */
[----:B------:R1:W-:Y:S01]  /*3620*/  STS.128 [R76], R8 ;  /* 0x000000084c007388 */ /* 0x0003e20000000c00 */
[----:B------:R-:W-:Y:S02]  /*3630*/  F2FP.BF16.F32.PACK_AB R14, R25, R24 ;  /* 0x00000018190e723e */ /* 0x000fe400000010ff */
[----:B------:R-:W-:-:S02]  /*3640*/  F2FP.BF16.F32.PACK_AB R15, R27, R26 ;  /* 0x0000001a1b0f723e */ /* 0x000fc400000010ff */
[----:B--2---:R-:W-:Y:S02]  /*3650*/  F2FP.BF16.F32.PACK_AB R16, R29, R28 ;  /* 0x0000001c1d10723e */ /* 0x004fe400000010ff */
[----:B------:R-:W-:Y:S01]  /*3660*/  F2FP.BF16.F32.PACK_AB R17, R31, R30 ;  /* 0x0000001e1f11723e */ /* 0x000fe200000010ff */
[----:B------:R1:W-:Y:S01]  /*3670*/  STS.128 [R77], R12 ;  /* 0x0000000c4d007388 */ /* 0x0003e20000000c00 */
[----:B------:R-:W-:Y:S02]  /*3680*/  F2FP.BF16.F32.PACK_AB R18, R33, R32 ;  /* 0x000000202112723e */ /* 0x000fe400000010ff */
[----:B------:R-:W-:-:S05]  /*3690*/  F2FP.BF16.F32.PACK_AB R19, R35, R34 ;  /* 0x000000222313723e */ /* 0x000fca00000010ff */
[----:B------:R1:W-:Y:S01]  /*36a0*/  STS.128 [R78], R16 ;  /* 0x000000104e007388 */ /* 0x0003e20000000c00 */
[----:B------:R2:W-:Y:S06]  /*36b0*/  MEMBAR.ALL.CTA ;  /* 0x0000000000007992 */ /* 0x0005ec0000008000 */
[----:B--2---:R-:W2:Y:S02]  /*36c0*/  FENCE.VIEW.ASYNC.S ;  /* 0x00000000000073c6 */ /* 0x004ea40000000000 */
[----:B--2---:R-:W-:Y:S06]  /*36d0*/  BAR.SYNC.DEFER_BLOCKING 0x2, 0x80 ;  /* 0x0082000000007b1d */ /* 0x004fec0000010000 */
[----:B------:R-:W-:Y:S05]  /*36e0*/  @P2 BRA `(.L_x_54) ;  /* 0x0000000000442947 */ /* 0x000fea0003800000 */
[----:B------:R-:W-:Y:S01]  /*36f0*/  UIADD3 UR12, UP0, UPT, UR10, 0x240, URZ ;  /* 0x000002400a0c7890 */ /* 0x000fe2000ff1e0ff */
[----:B------:R-:W-:Y:S01]  /*3700*/  PLOP3.LUT P0, PT, PT, PT, PT, 0x80, 0x8 ;  /* 0x000000000008781c */ /* 0x000fe20003f0f070 */
[----:B------:R-:W-:Y:S01]  /*3710*/  IMAD R90, R61, 0x100, R90 ;  /* 0x000001003d5a7824 */ /* 0x000fe200078e025a */
[----:B-1----:R-:W-:Y:S01]  /*3720*/  IADD3 R4, PT, PT, R3, 0x400, RZ ;  /* 0x0000040003047810 */ /* 0x002fe20007ffe0ff */
[----:B------:R-:W-:-:S12]  /*3730*/  UIADD3.X UR13, UPT, UPT, URZ, UR11, URZ, UP0, !UPT ;  /* 0x0000000bff0d7290 */ /* 0x000fd800087fe4ff */
.L_x_55:
[----:B------:R-:W-:Y:S02]  /*3740*/  PLOP3.LUT P1, PT, P1, P0, PT, 0xf2, 0x2f ;  /* 0x00000000002f781c */ /* 0x000fe40000f21e72 */
[----:B------:R-:W-:-:S08]  /*3750*/  @P0 R2UR P1, UR6, R63 ;  /* 0x000000003f0602ca */ /* 0x000fd00000020000 */
[----:B------:R-:W-:Y:S02]  /*3760*/  PLOP3.LUT P1, PT, P1, P0, PT, 0xf2, 0x2f ;  /* 0x00000000002f781c */ /* 0x000fe40000f21e72 */
[----:B------:R-:W-:-:S08]  /*3770*/  @P0 R2UR.OR P1, UR5, R90 ;  /* 0x000000005a0502ca */ /* 0x000fd00000120000 */
[----:B------:R-:W-:Y:S02]  /*3780*/  PLOP3.LUT P1, PT, P1, P0, PT, 0xf2, 0x2f ;  /* 0x00000000002f781c */ /* 0x000fe40000f21e72 */
[----:B------:R-:W-:-:S08]  /*3790*/  @P0 R2UR.OR P1, UR4, R4 ;  /* 0x00000000040402ca */ /* 0x000fd00000120000 */
[----:B------:R-:W-:Y:S02]  /*37a0*/  @P0 PLOP3.LUT P0, PT, P1, PT, PT, 0x80, 0x8 ;  /* 0x000000000008081c */ /* 0x000fe40000f0f070 */
[----:B------:R-:W-:-:S03]  /*37b0*/  PLOP3.LUT P1, PT, PT, PT, PT, 0x80, 0x8 ;  /* 0x000000000008781c */ /* 0x000fc60003f2f070 */
[----:B------:R1:W-:Y:S08]  /*37c0*/  UTMASTG.2D [UR4], [UR12], desc[URZ] ;  /* 0x0000ff040c0073b5 */ /* 0x0003f00008009000 */
[----:B-1----:R-:W-:Y:S05]  /*37d0*/  @P0 BRA.U.ANY `(.L_x_55) ;  /* 0xfffffffd00d80947 */ /* 0x002fea000393ffff */
[----:B------:R0:W-:Y:S01]  /*37e0*/  UTMACMDFLUSH ;  /* 0x00000000000079b7 */ /* 0x0001e20000000000 */
[----:B------:R-:W-:-:S04]  /*37f0*/  DEPBAR.LE SB0, 0x0 ;  /* 0x000080000000791a */ /* 0x000fc80000000000 */
.L_x_54:
[----:B------:R-:W-:Y:S01]  /*3800*/  FMUL R129, R99, -1.4426950216293334961 ;  /* 0xbfb8aa3b63817820 */ /* 0x000fe20000400000 */
[----:B------:R-:W-:Y:S01]  /*3810*/  FMUL R128, R100, -1.4426950216293334961 ;  /* 0xbfb8aa3b64807820 */ /* 0x000fe20000400000 */
[----:B------:R-:W-:Y:S01]  /*3820*/  FMUL R127, R101, -1.4426950216293334961 ;  /* 0xbfb8aa3b657f7820 */ /* 0x000fe20000400000 */
[----:B------:R-:W-:Y:S01]  /*3830*/  FMUL R126, R102, -1.4426950216293334961 ;  /* 0xbfb8aa3b667e7820 */ /* 0x000fe20000400000 */
[----:B------:R-:W-:Y:S01]  /*3840*/  FMUL R125, R103, -1.4426950216293334961 ;  /* 0xbfb8aa3b677d7820 */ /* 0x000fe20000400000 */
[----:B------:R-:W-:Y:S01]  /*3850*/  FMUL R124, R104, -1.4426950216293334961 ;  /* 0xbfb8aa3b687c7820 */ /* 0x000fe20000400000 */
[----:B------:R-:W2:Y:S01]  /*3860*/  MUFU.EX2 R129, R129 ;  /* 0x0000008100817308 */ /* 0x000ea20000000800 */
[----:B------:R-:W-:Y:S01]  /*3870*/  FMUL R123, R105, -1.4426950216293334961 ;  /* 0xbfb8aa3b697b7820 */ /* 0x000fe20000400000 */
[----:B------:R-:W-:Y:S01]  /*3880*/  FMUL R122, R106, -1.4426950216293334961 ;  /* 0xbfb8aa3b6a7a7820 */ /* 0x000fe20000400000 */
[----:B------:R-:W-:Y:S01]  /*3890*/  FMUL R121, R107, -1.4426950216293334961 ;  /* 0xbfb8aa3b6b797820 */ /* 0x000fe20000400000 */
[----:B------:R-:W-:Y:S01]  /*38a0*/  FMUL R120, R108, -1.4426950216293334961 ;  /* 0xbfb8aa3b6c787820 */ /* 0x000fe20000400000 */
[----:B------:R-:W-:Y:S01]  /*38b0*/  FMUL R119, R109, -1.4426950216293334961 ;  /* 0xbfb8aa3b6d777820 */ /* 0x000fe20000400000 */
[----:B------:R-:W-:Y:S01]  /*38c0*/  FMUL R90, R110, -1.4426950216293334961 ;  /* 0xbfb8aa3b6e5a7820 */ /* 0x000fe20000400000 */
[----:B-1----:R-:W-:Y:S01]  /*38d0*/  FMUL R8, R31, -1.4426950216293334961 ;  /* 0xbfb8aa3b1f087820 */ /* 0x002fe20000400000 */
[----:B------:R-:W1:Y:S01]  /*38e0*/  MUFU.EX2 R128, R128 ;  /* 0x0000008000807308 */ /* 0x000e620000000800 */
[----:B------:R-:W-:Y:S01]  /*38f0*/  FMUL R9, R30, -1.4426950216293334961 ;  /* 0xbfb8aa3b1e097820 */ /* 0x000fe20000400000 */
[----:B------:R-:W-:Y:S01]  /*3900*/  FMUL R6, R33, -1.4426950216293334961 ;  /* 0xbfb8aa3b21067820 */ /* 0x000fe20000400000 */
[----:B------:R-:W-:Y:S01]  /*3910*/  FMUL R23, R111, -1.4426950216293334961 ;  /* 0xbfb8aa3b6f177820 */ /* 0x000fe20000400000 */
[----:B------:R-:W-:Y:S01]  /*3920*/  FMUL R22, R112, -1.4426950216293334961 ;  /* 0xbfb8aa3b70167820 */ /* 0x000fe20000400000 */
[----:B------:R-:W-:Y:S01]  /*3930*/  FMUL R21, R113, -1.4426950216293334961 ;  /* 0xbfb8aa3b71157820 */ /* 0x000fe20000400000 */
[----:B------:R-:W-:Y:S01]  /*3940*/  FMUL R20, R114, -1.4426950216293334961 ;  /* 0xbfb8aa3b72147820 */ /* 0x000fe20000400000 */
[----:B------:R-:W-:Y:S01]  /*3950*/  FMUL R4, R35, -1.4426950216293334961 ;  /* 0xbfb8aa3b23047820 */ /* 0x000fe20000400000 */
[----:B------:R-:W3:Y:S01]  /*3960*/  MUFU.EX2 R127, R127 ;  /* 0x0000007f007f7308 */ /* 0x000ee20000000800 */
[----:B------:R-:W-:Y:S01]  /*3970*/  FMUL R10, R29, -1.4426950216293334961 ;  /* 0xbfb8aa3b1d0a7820 */ /* 0x000fe20000400000 */
[----:B------:R-:W-:Y:S01]  /*3980*/  FMUL R16, R118, -1.4426950216293334961 ;  /* 0xbfb8aa3b76107820 */ /* 0x000fe20000400000 */
[----:B------:R-:W-:Y:S01]  /*3990*/  FMUL R12, R27, -1.4426950216293334961 ;  /* 0xbfb8aa3b1b0c7820 */ /* 0x000fe20000400000 */
[----:B------:R-:W-:Y:S01]  /*39a0*/  FMUL R19, R115, -1.4426950216293334961 ;  /* 0xbfb8aa3b73137820 */ /* 0x000fe20000400000 */
[----:B------:R-:W-:Y:S01]  /*39b0*/  FMUL R18, R116, -1.4426950216293334961 ;  /* 0xbfb8aa3b74127820 */ /* 0x000fe20000400000 */
[----:B------:R-:W-:Y:S01]  /*39c0*/  FMUL R11, R28, -1.4426950216293334961 ;  /* 0xbfb8aa3b1c0b7820 */ /* 0x000fe20000400000 */
[----:B------:R-:W-:Y:S01]  /*39d0*/  FMUL R17, R117, -1.4426950216293334961 ;  /* 0xbfb8aa3b75117820 */ /* 0x000fe20000400000 */
[----:B------:R-:W4:Y:S01]  /*39e0*/  MUFU.EX2 R126, R126 ;  /* 0x0000007e007e7308 */ /* 0x000f220000000800 */
[----:B--2---:R-:W-:Y:S01]  /*39f0*/  FADD R130, R129, 1 ;  /* 0x3f80000081827421 */ /* 0x004fe20000000000 */
[----:B------:R-:W-:Y:S01]  /*3a00*/  FMUL R7, R32, -1.4426950216293334961 ;  /* 0xbfb8aa3b20077820 */ /* 0x000fe20000400000 */
[----:B-1----:R-:W-:Y:S01]  /*3a10*/  FADD R129, R128, 1 ;  /* 0x3f80000080817421 */ /* 0x002fe20000000000 */
[----:B------:R-:W-:Y:S01]  /*3a20*/  FMUL R14, R25, -1.4426950216293334961 ;  /* 0xbfb8aa3b190e7820 */ /* 0x000fe20000400000 */
[----:B------:R-:W-:Y:S01]  /*3a30*/  FMUL R13, R26, -1.4426950216293334961 ;  /* 0xbfb8aa3b1a0d7820 */ /* 0x000fe20000400000 */
[----:B------:R-:W-:Y:S01]  /*3a40*/  FMUL R5, R34, -1.4426950216293334961 ;  /* 0xbfb8aa3b22057820 */ /* 0x000fe20000400000 */
[----:B------:R-:W-:Y:S01]  /*3a50*/  FMUL R15, R24, -1.4426950216293334961 ;  /* 0xbfb8aa3b180f7820 */ /* 0x000fe20000400000 */
[----:B------:R-:W1:Y:S01]  /*3a60*/  MUFU.EX2 R125, R125 ;  /* 0x0000007d007d7308 */ /* 0x000e620000000800 */
[----:B---3--:R-:W-:Y:S01]  /*3a70*/  FADD R128, R127, 1 ;  /* 0x3f8000007f807421 */ /* 0x008fe20000000000 */
[----:B------:R-:W-:Y:S06]  /*3a80*/  BAR.SYNC.DEFER_BLOCKING 0x2, 0x80 ;  /* 0x0082000000007b1d */ /* 0x000fec0000010000 */
[----:B------:R-:W2:Y:S01]  /*3a90*/  MUFU.EX2 R124, R124 ;  /* 0x0000007c007c7308 */ /* 0x000ea20000000800 */
[----:B----4-:R-:W-:-:S07]  /*3aa0*/  FADD R127, R126, 1 ;  /* 0x3f8000007e7f7421 */ /* 0x010fce0000000000 */
[----:B------:R-:W3:Y:S01]  /*3ab0*/  MUFU.EX2 R123, R123 ;  /* 0x0000007b007b7308 */ /* 0x000ee20000000800 */
[----:B-1----:R-:W-:-:S07]  /*3ac0*/  FADD R126, R125, 1 ;  /* 0x3f8000007d7e7421 */ /* 0x002fce0000000000 */
[----:B------:R-:W1:Y:S01]  /*3ad0*/  MUFU.EX2 R122, R122 ;  /* 0x0000007a007a7308 */ /* 0x000e620000000800 */
[----:B--2---:R-:W-:-:S07]  /*3ae0*/  FADD R125, R124, 1 ;  /* 0x3f8000007c7d7421 */ /* 0x004fce0000000000 */
[----:B------:R-:W2:Y:S01]  /*3af0*/  MUFU.EX2 R121, R121 ;  /* 0x0000007900797308 */ /* 0x000ea20000000800 */
[----:B---3--:R-:W-:-:S07]  /*3b00*/  FADD R124, R123, 1 ;  /* 0x3f8000007b7c7421 */ /* 0x008fce0000000000 */
        /* <DEDUP_REMOVED lines=46> */
[----:B------:R-:W2:Y:S01]  /*3df0*/  MUFU.RCP R120, R120 ;  /* 0x0000007800787308 */ /* 0x000ea20000001000 */
[----:B---3--:R-:W-:-:S07]  /*3e00*/  FADD R5, R5, 1 ;  /* 0x3f80000005057421 */ /* 0x008fce0000000000 */
[----:B------:R-:W3:Y:S01]  /*3e10*/  MUFU.RCP R119, R119 ;  /* 0x0000007700777308 */ /* 0x000ee20000001000 */
[----:B-1----:R-:W-:-:S07]  /*3e20*/  FADD R15, R15, 1 ;  /* 0x3f8000000f0f7421 */ /* 0x002fce0000000000 */
[----:B------:R-:W1:Y:S01]  /*3e30*/  MUFU.RCP R8, R8 ;  /* 0x0000000800087308 */ /* 0x000e620000001000 */
[----:B--2---:R-:W-:-:S04]  /*3e40*/  FMUL R109, R109, R120 ;  /* 0x000000786d6d7220 */ /* 0x004fc80000400000 */
[----:B------:R-:W-:-:S03]  /*3e50*/  FMUL R109, R38, R109 ;  /* 0x0000006d266d7220 */ /* 0x000fc60000400000 */
[----:B------:R-:W2:Y:S01]  /*3e60*/  MUFU.RCP R9, R9 ;  /* 0x0000000900097308 */ /* 0x000ea20000001000 */
[----:B---3--:R-:W-:Y:S01]  /*3e70*/  FMUL R110, R110, R119 ;  /* 0x000000776e6e7220 */ /* 0x008fe20000400000 */
[----:B------:R-:W-:-:S03]  /*3e80*/  FMUL R109, R60, R109 ;  /* 0x0000006d3c6d7220 */ /* 0x000fc60000400000 */
[----:B------:R-:W-:-:S03]  /*3e90*/  FMUL R39, R39, R110 ;  /* 0x0000006e27277220 */ /* 0x000fc60000400000 */
[----:B------:R-:W3:Y:S01]  /*3ea0*/  MUFU.RCP R6, R6 ;  /* 0x0000000600067308 */ /* 0x000ee20000001000 */
[----:B-1----:R-:W-:-:S04]  /*3eb0*/  FMUL R8, R31, R8 ;  /* 0x000000081f087220 */ /* 0x002fc80000400000 */
[----:B------:R-:W-:-:S03]  /*3ec0*/  FMUL R55, R55, R8 ;  /* 0x0000000837377220 */ /* 0x000fc60000400000 */
[----:B------:R-:W1:Y:S01]  /*3ed0*/  MUFU.RCP R128, R128 ;  /* 0x0000008000807308 */ /* 0x000e620000001000 */
[----:B--2---:R-:W-:Y:S01]  /*3ee0*/  FMUL R9, R30, R9 ;  /* 0x000000091e097220 */ /* 0x004fe20000400000 */
[----:B------:R-:W-:-:S03]  /*3ef0*/  FMUL R55, R60, R55 ;  /* 0x000000373c377220 */ /* 0x000fc60000400000 */
[----:B------:R-:W-:-:S03]  /*3f00*/  FMUL R9, R54, R9 ;  /* 0x0000000936097220 */ /* 0x000fc60000400000 */
[----:B------:R-:W2:Y:S01]  /*3f10*/  MUFU.RCP R127, R127 ;  /* 0x0000007f007f7308 */ /* 0x000ea20000001000 */
[----:B---3--:R-:W-:Y:S01]  /*3f20*/  FMUL R6, R33, R6 ;  /* 0x0000000621067220 */ /* 0x008fe20000400000 */
[----:B------:R-:W-:-:S03]  /*3f30*/  FMUL R8, R60, R9 ;  /* 0x000000093c087220 */ /* 0x000fc60000400000 */
[----:B------:R-:W-:Y:S01]  /*3f40*/  FMUL R57, R57, R6 ;  /* 0x0000000639397220 */ /* 0x000fe20000400000 */
[C---:B------:R-:W-:Y:S02]  /*3f50*/  FMUL R6, R60.reuse, R39 ;  /* 0x000000273c067220 */ /* 0x040fe40000400000 */
[----:B------:R-:W3:Y:S01]  /*3f60*/  MUFU.RCP R22, R22 ;  /* 0x0000001600167308 */ /* 0x000ee20000001000 */
[----:B-1----:R-:W-:Y:S01]  /*3f70*/  FMUL R128, R101, R128 ;  /* 0x0000008065807220 */ /* 0x002fe20000400000 */
[----:B------:R-:W-:-:S03]  /*3f80*/  FMUL R57, R60, R57 ;  /* 0x000000393c397220 */ /* 0x000fc60000400000 */
        /* <DEDUP_REMOVED lines=8> */
[----:B------:R-:W-:-:S03]  /*4010*/  FMUL R113, R42, R113 ;  /* 0x000000712a717220 */ /* 0x000fc60000400000 */
[----:B------:R-:W3:Y:S01]  /*4020*/  MUFU.RCP R4, R4 ;  /* 0x0000000400047308 */ /* 0x000ee20000001000 */
[----:B-1----:R-:W-:Y:S01]  /*4030*/  FMUL R114, R114, R21 ;  /* 0x0000001572727220 */ /* 0x002fe20000400000 */
[----:B------:R-:W-:-:S03]  /*4040*/  FMUL R113, R60, R113 ;  /* 0x000000713c717220 */ /* 0x000fc60000400000 */
[----:B------:R-:W-:-:S03]  /*4050*/  FMUL R43, R43, R114 ;  /* 0x000000722b2b7220 */ /* 0x000fc60000400000 */
[----:B------:R-:W1:Y:S01]  /*4060*/  MUFU.RCP R130, R130 ;  /* 0x0000008200827308 */ /* 0x000e620000001000 */
[----:B--2---:R-:W-:-:S04]  /*4070*/  FMUL R118, R118, R17 ;  /* 0x0000001176767220 */ /* 0x004fc80000400000 */
[----:B------:R-:W-:-:S03]  /*4080*/  FMUL R47, R47, R118 ;  /* 0x000000762f2f7220 */ /* 0x000fc60000400000 */
[----:B------:R-:W2:Y:S01]  /*4090*/  MUFU.RCP R129, R129 ;  /* 0x0000008100817308 */ /* 0x000ea20000001000 */
[----:B---3--:R-:W-:Y:S01]  /*40a0*/  FMUL R4, R35, R4 ;  /* 0x0000000423047220 */ /* 0x008fe20000400000 */
[----:B------:R-:W-:-:S03]  /*40b0*/  FMUL R47, R60, R47 ;  /* 0x0000002f3c2f7220 */ /* 0x000fc60000400000 */
[----:B------:R-:W-:Y:S01]  /*40c0*/  FMUL R59, R59, R4 ;  /* 0x000000043b3b7220 */ /* 0x000fe20000400000 */
[----:B------:R-:W-:Y:S02]  /*40d0*/  FMNMX.NAN R4, |R6|, |R55|, !PT ;  /* 0x4000003706047209 */ /* 0x000fe40007820200 */
        /* <DEDUP_REMOVED lines=9> */
[----:B---3--:R-:W-:-:S04]  /*4170*/  FMUL R10, R29, R10 ;  /* 0x0000000a1d0a7220 */ /* 0x008fc80000400000 */
[----:B------:R-:W-:Y:S01]  /*4180*/  FMUL R53, R53, R10 ;  /* 0x0000000a35357220 */ /* 0x000fe20000400000 */
[----:B------:R-:W-:Y:S02]  /*4190*/  F2FP.SATFINITE.E4M3.F32.PACK_AB_MERGE_C R10, R6, R109, RZ ;  /* 0x0000006d060a723e */ /* 0x000fe400048070ff */
[----:B------:R-:W3:Y:S01]  /*41a0*/  MUFU.RCP R123, R123 ;  /* 0x0000007b007b7308 */ /* 0x000ee20000001000 */
[----:B-1----:R-:W-:Y:S01]  /*41b0*/  FMUL R12, R27, R12 ;  /* 0x0000000c1b0c7220 */ /* 0x002fe20000400000 */
[----:B------:R-:W-:Y:S01]  /*41c0*/  F2FP.SATFINITE.E4M3.F32.PACK_AB_MERGE_C R6, R55, R8, RZ ;  /* 0x000000083706723e */ /* 0x000fe200048070ff */
[C---:B------:R-:W-:Y:S02]  /*41d0*/  FMUL R53, R60.reuse, R53 ;  /* 0x000000353c357220 */ /* 0x040fe40000400000 */
[----:B------:R-:W-:Y:S01]  /*41e0*/  FMUL R51, R51, R12 ;  /* 0x0000000c33337220 */ /* 0x000fe20000400000 */
[----:B------:R-:W-:Y:S01]  /*41f0*/  FMNMX.NAN R12, |R109|, |R8|, !PT ;  /* 0x400000086d0c7209 */ /* 0x000fe20007820200 */
[----:B------:R-:W-:Y:S01]  /*4200*/  FMUL R8, R60, R43 ;  /* 0x0000002b3c087220 */ /* 0x000fe20000400000 */
[----:B------:R-:W1:Y:S01]  /*4210*/  MUFU.RCP R90, R90 ;  /* 0x0000005a005a7308 */ /* 0x000e620000001000 */
[----:B--2---:R-:W-:-:S03]  /*4220*/  FMUL R11, R28, R11 ;  /* 0x0000000b1c0b7220 */ /* 0x004fc60000400000 */
[----:B------:R-:W-:Y:S01]  /*4230*/  FMNMX.NAN R9, |R8|, |R59|, !PT ;  /* 0x4000003b08097209 */ /* 0x000fe20007820200 */
[----:B------:R-:W-:-:S03]  /*4240*/  FMUL R11, R52, R11 ;  /* 0x0000000b340b7220 */ /* 0x000fc60000400000 */
[----:B------:R-:W2:Y:S01]  /*4250*/  MUFU.RCP R7, R7 ;  /* 0x0000000700077308 */ /* 0x000ea20000001000 */
[----:B---3--:R-:W-:Y:S01]  /*4260*/  FMUL R123, R106, R123 ;  /* 0x0000007b6a7b7220 */ /* 0x008fe20000400000 */
[----:B------:R-:W-:Y:S01]  /*4270*/  FMUL R16, R60, R11 ;  /* 0x0000000b3c107220 */ /* 0x000fe20000400000 */
[----:B------:R-:W-:Y:S02]  /*4280*/  F2FP.SATFINITE.E4M3.F32.PACK_AB_MERGE_C R11, R8, R113, RZ ;  /* 0x00000071080b723e */ /* 0x000fe400048070ff */
[----:B------:R-:W-:-:S03]  /*4290*/  FMUL R123, R98, R123 ;  /* 0x0000007b627b7220 */ /* 0x000fc60000400000 */
        /* <DEDUP_REMOVED lines=18> */
[----:B------:R-:W-:Y:S02]  /*43c0*/  FMUL R115, R44, R115 ;  /* 0x000000732c737220 */ /* 0x000fe40000400000 */
[----:B------:R-:W-:Y:S01]  /*43d0*/  F2FP.SATFINITE.E4M3.F32.PACK_AB_MERGE_C R8, R20, R91, RZ ;  /* 0x0000005b1408723e */ /* 0x000fe200048070ff */
        /* <DEDUP_REMOVED lines=9> */
[----:B--2---:R-:W-:Y:S01]  /*4470*/  FMUL R14, R25, R14 ;  /* 0x0000000e190e7220 */ /* 0x004fe20000400000 */
[C---:B------:R-:W-:Y:S02]  /*4480*/  F2FP.SATFINITE.E4M3.F32.PACK_AB_MERGE_C R25, R22.reuse, R93, RZ ;  /* 0x0000005d1619723e */ /* 0x040fe400048070ff */
[----:B------:R-:W-:Y:S01]  /*4490*/  FMNMX3.NAN R22, |R22|, |R47|, R4, !PT ;  /* 0x4000002f16167276 */ /* 0x000fe20007820204 */
[C---:B------:R-:W-:Y:S01]  /*44a0*/  FMUL R4, R60.reuse, R51 ;  /* 0x000000333c047220 */ /* 0x040fe20000400000 */
[----:B------:R-:W-:Y:S01]  /*44b0*/  FMUL R49, R49, R14 ;  /* 0x0000000e31317220 */ /* 0x000fe20000400000 */
[----:B------:R-:W-:Y:S01]  /*44c0*/  FMUL R14, R60, R37 ;  /* 0x000000253c0e7220 */ /* 0x000fe20000400000 */
[----:B------:R-:W2:Y:S01]  /*44d0*/  MUFU.RCP R13, R13 ;  /* 0x0000000d000d7308 */ /* 0x000ea20000001000 */
[----:B---3--:R-:W-:Y:S01]  /*44e0*/  FMUL R126, R103, R126 ;  /* 0x0000007e677e7220 */ /* 0x008fe20000400000 */
[----:B------:R-:W-:Y:S01]  /*44f0*/  PRMT R8, R8, 0x5410, R25 ;  /* 0x0000541008087816 */ /* 0x000fe20000000019 */
[----:B------:R-:W-:Y:S01]  /*4500*/  FMUL R32, R60, R49 ;  /* 0x000000313c207220 */ /* 0x000fe20000400000 */
[C---:B------:R-:W-:Y:S01]  /*4510*/  FMNMX3.NAN R25, |R30|.reuse, |R4|, R9, !PT ;  /* 0x400000041e197276 */ /* 0x040fe20007820209 */
[----:B------:R-:W-:Y:S01]  /*4520*/  FMUL R95, R95, R126 ;  /* 0x0000007e5f5f7220 */ /* 0x000fe20000400000 */
[----:B------:R-:W-:-:S02]  /*4530*/  F2FP.SATFINITE.E4M3.F32.PACK_AB_MERGE_C R9, R30, R97, RZ ;  /* 0x000000611e09723e */ /* 0x000fc400048070ff */
[----:B------:R-:W3:Y:S01]  /*4540*/  MUFU.RCP R5, R5 ;  /* 0x0000000500057308 */ /* 0x000ee20000001000 */
[----:B-1----:R-:W-:Y:S01]  /*4550*/  FMUL R125, R104, R125 ;  /* 0x0000007d687d7220 */ /* 0x002fe20000400000 */
[----:B------:R-:W-:Y:S02]  /*4560*/  FMNMX.NAN R17, |R14|, |R53|, !PT ;  /* 0x400000350e117209 */ /* 0x000fe40007820200 */
[----:B------:R-:W-:Y:S01]  /*4570*/  FMNMX.NAN R22, R25, R22, !PT ;  /* 0x0000001619167209 */ /* 0x000fe20007820000 */
[----:B------:R-:W-:-:S03]  /*4580*/  FMUL R125, R96, R125 ;  /* 0x0000007d607d7220 */ /* 0x000fc60000400000 */
[----:B------:R-:W1:Y:S01]  /*4590*/  MUFU.RCP R19, R19 ;  /* 0x0000001300137308 */ /* 0x000e620000001000 */
[----:B--2---:R-:W-:Y:S01]  /*45a0*/  FMUL R13, R26, R13 ;  /* 0x0000000d1a0d7220 */ /* 0x004fe20000400000 */
[C---:B------:R-:W-:Y:S01]  /*45b0*/  FMUL R26, R60.reuse, R41 ;  /* 0x000000293c1a7220 */ /* 0x040fe20000400000 */
[----:B------:R-:W-:Y:S02]  /*45c0*/  FMUL R125, R60, R125 ;  /* 0x0000007d3c7d7220 */ /* 0x000fe40000400000 */
[----:B------:R-:W-:Y:S02]  /*45d0*/  FMUL R13, R50, R13 ;  /* 0x0000000d320d7220 */ /* 0x000fe40000400000 */
[----:B------:R-:W-:Y:S01]  /*45e0*/  FMNMX.NAN R23, |R26|, |R57|, !PT ;  /* 0x400000391a177209 */ /* 0x000fe20007820200 */
[----:B------:R-:W2:Y:S01]  /*45f0*/  MUFU.RCP R18, R18 ;  /* 0x0000001200127308 */ /* 0x000ea20000001000 */
[----:B---3--:R-:W-:Y:S01]  /*4600*/  FMUL R5, R34, R5 ;  /* 0x0000000522057220 */ /* 0x008fe20000400000 */
[----:B------:R-:W-:Y:S01]  /*4610*/  FMUL R13, R60, R13 ;  /* 0x0000000d3c0d7220 */ /* 0x000fe20000400000 */
[----:B------:R-:W-:-:S02]  /*4620*/  F2FP.SATFINITE.E4M3.F32.PACK_AB_MERGE_C R26, R26, R111, RZ ;  /* 0x0000006f1a1a723e */ /* 0x000fc400048070ff */
[----:B------:R-:W-:Y:S01]  /*4630*/  FMUL R5, R58, R5 ;  /* 0x000000053a057220 */ /* 0x000fe20000400000 */
[----:B------:R-:W-:Y:S02]  /*4640*/  FMNMX3.NAN R23, |R125|, |R32|, R23, !PT ;  /* 0x400000207d177276 */ /* 0x000fe40007820217 */
[----:B------:R-:W3:Y:S01]  /*4650*/  MUFU.RCP R15, R15 ;  /* 0x0000000f000f7308 */ /* 0x000ee20000001000 */
[----:B-1----:R-:W-:Y:S01]  /*4660*/  FMUL R116, R116, R19 ;  /* 0x0000001374747220 */ /* 0x002fe20000400000 */
[----:B------:R-:W-:Y:S02]  /*4670*/  F2FP.SATFINITE.E4M3.F32.PACK_AB_MERGE_C R19, R53, R16, RZ ;  /* 0x000000103513723e */ /* 0x000fe400048070ff */
[----:B------:R-:W-:Y:S01]  /*4680*/  F2FP.SATFINITE.E4M3.F32.PACK_AB_MERGE_C R27, R4, R13, RZ ;  /* 0x0000000d041b723e */ /* 0x000fe200048070ff */
[----:B------:R-:W-:Y:S01]  /*4690*/  FMUL R45, R45, R116 ;  /* 0x000000742d2d7220 */ /* 0x000fe20000400000 */
[----:B------:R-:W-:Y:S02]  /*46a0*/  PRMT R11, R26, 0x5410, R11 ;  /* 0x000054101a0b7816 */ /* 0x000fe4000000000b */
[----:B------:R-:W-:Y:S01]  /*46b0*/  PRMT R6, R19, 0x5410, R6 ;  /* 0x0000541013067816 */ /* 0x000fe20000000006 */
[----:B--2---:R-:W-:Y:S01]  /*46c0*/  FMUL R117, R117, R18 ;  /* 0x0000001275757220 */ /* 0x004fe20000400000 */
[C---:B------:R-:W-:Y:S01]  /*46d0*/  FMUL R18, R60.reuse, R5 ;  /* 0x000000053c127220 */ /* 0x040fe20000400000 */
[----:B------:R-:W-:Y:S01]  /*46e0*/  FMUL R30, R60, R45 ;  /* 0x0000002d3c1e7220 */ /* 0x000fe20000400000 */
[----:B------:R-:W-:Y:S01]  /*46f0*/  F2FP.SATFINITE.E4M3.F32.PACK_AB_MERGE_C R5, R14, R107, RZ ;  /* 0x0000006b0e05723e */ /* 0x000fe200048070ff */
[----:B------:R-:W-:Y:S01]  /*4700*/  FMUL R117, R46, R117 ;  /* 0x000000752e757220 */ /* 0x000fe20000400000 */
[----:B------:R-:W-:-:S02]  /*4710*/  FMNMX.NAN R14, |R107|, |R16|, !PT ;  /* 0x400000106b0e7209 */ /* 0x000fc40007820200 */
[-C--:B------:R-:W-:Y:S01]  /*4720*/  FMNMX.NAN R16, |R113|, |R18|.reuse, !PT ;  /* 0x4000001271107209 */ /* 0x080fe20007820200 */
[----:B---3--:R-:W-:Y:S01]  /*4730*/  FMUL R15, R24, R15 ;  /* 0x0000000f180f7220 */ /* 0x008fe20000400000 */
[C---:B------:R-:W-:Y:S01]  /*4740*/  FMUL R24, R60.reuse, R7 ;  /* 0x000000073c187220 */ /* 0x040fe20000400000 */
[----:B------:R-:W-:Y:S01]  /*4750*/  FMUL R28, R60, R117 ;  /* 0x000000753c1c7220 */ /* 0x000fe20000400000 */
[----:B------:R-:W-:Y:S01]  /*4760*/  F2FP.SATFINITE.E4M3.F32.PACK_AB_MERGE_C R18, R59, R18, RZ ;  /* 0x000000123b12723e */ /* 0x000fe200048070ff */
[----:B------:R-:W-:Y:S01]  /*4770*/  FMUL R15, R48, R15 ;  /* 0x0000000f300f7220 */ /* 0x000fe20000400000 */
[----:B------:R-:W-:Y:S02]  /*4780*/  F2FP.SATFINITE.E4M3.F32.PACK_AB_MERGE_C R4, R30, R115, RZ ;  /* 0x000000731e04723e */ /* 0x000fe400048070ff */
[-C--:B------:R-:W-:Y:S01]  /*4790*/  FMNMX.NAN R21, |R111|, |R24|.reuse, !PT ;  /* 0x400000186f157209 */ /* 0x080fe20007820200 */
[C---:B------:R-:W-:Y:S01]  /*47a0*/  FMUL R15, R60.reuse, R15 ;  /* 0x0000000f3c0f7220 */ /* 0x040fe20000400000 */
[----:B------:R-:W-:Y:S01]  /*47b0*/  F2FP.SATFINITE.E4M3.F32.PACK_AB_MERGE_C R7, R57, R24, RZ ;  /* 0x000000183907723e */ /* 0x000fe200048070ff */
[----:B------:R-:W-:Y:S01]  /*47c0*/  FMUL R24, R60, R95 ;  /* 0x0000005f3c187220 */ /* 0x000fe20000400000 */
[----:B------:R-:W-:-:S02]  /*47d0*/  F2FP.SATFINITE.E4M3.F32.PACK_AB_MERGE_C R47, R47, R28, RZ ;  /* 0x0000001c2f2f723e */ /* 0x000fc400048070ff */
[----:B------:R-:W-:Y:S02]  /*47e0*/  F2FP.SATFINITE.E4M3.F32.PACK_AB_MERGE_C R32, R32, R15, RZ ;  /* 0x0000000f2020723e */ /* 0x000fe400048070ff */
[----:B------:R-:W-:Y:S02]  /*47f0*/  F2FP.SATFINITE.E4M3.F32.PACK_AB_MERGE_C R34, R125, R24, RZ ;  /* 0x000000187d22723e */ /* 0x000fe400048070ff */
[----:B------:R-:W-:Y:S02]  /*4800*/  PRMT R10, R5, 0x5410, R10 ;  /* 0x00005410050a7816 */ /* 0x000fe4000000000a */
[----:B------:R-:W-:Y:S02]  /*4810*/  PRMT R9, R34, 0x5410, R9 ;  /* 0x0000541022097816 */ /* 0x000fe40000000009 */
[----:B------:R-:W-:Y:S02]  /*4820*/  PRMT R4, R4, 0x5410, R47 ;  /* 0x0000541004047816 */ /* 0x000fe4000000002f */
[----:B------:R-:W-:Y:S01]  /*4830*/  PRMT R5, R32, 0x5410, R27 ;  /* 0x0000541020057816 */ /* 0x000fe2000000001b */
[----:B------:R1:W-:Y:S01]  /*4840*/  STS.128 [R79], R8 ;  /* 0x000000084f007388 */ /* 0x0003e20000000c00 */
[----:B------:R-:W-:-:S02]  /*4850*/  PRMT R7, R7, 0x5410, R18 ;  /* 0x0000541007077816 */ /* 0x000fc40000000012 */
[----:B------:R-:W-:Y:S02]  /*4860*/  FMNMX3.NAN R16, |R97|, |R13|, R16, !PT ;  /* 0x4000000d61107276 */ /* 0x000fe40007820210 */
[----:B------:R-:W-:Y:S01]  /*4870*/  FMNMX3.NAN R93, |R93|, |R28|, R12, !PT ;  /* 0x4000001c5d5d7276 */ /* 0x000fe2000782020c */
[----:B------:R1:W-:Y:S01]  /*4880*/  STS.128 [R80], R4 ;  /* 0x0000000450007388 */ /* 0x0003e20000000c00 */
[----:B------:R-:W-:Y:S02]  /*4890*/  FMNMX3.NAN R20, |R20|, |R30|, R17, !PT ;  /* 0x4000001e14147276 */ /* 0x000fe40007820211 */
[----:B------:R-:W-:Y:S01]  /*48a0*/  FMNMX3.NAN R21, |R24|, |R15|, R21, !PT ;  /* 0x4000000f18157276 */ /* 0x000fe20007820215 */
[----:B------:R2:W-:Y:S06]  /*48b0*/  MEMBAR.ALL.CTA ;  /* 0x0000000000007992 */ /* 0x0005ec0000008000 */
[----:B--2---:R-:W2:Y:S01]  /*48c0*/  FENCE.VIEW.ASYNC.S ;  /* 0x00000000000073c6 */ /* 0x004ea20000000000 */
[----:B------:R-:W-:-:S02]  /*48d0*/  FMNMX3.NAN R14, |R91|, |R115|, R14, !PT ;  /* 0x400000735b0e7276 */ /* 0x000fc4000782020e */
[----:B------:R-:W-:Y:S02]  /*48e0*/  FMNMX.NAN R16, R16, R93, !PT ;  /* 0x0000005d10107209 */ /* 0x000fe40007820000 */
[----:B------:R-:W-:Y:S02]  /*48f0*/  FMNMX3.NAN R20, R20, R23, R22, !PT ;  /* 0x0000001714147276 */ /* 0x000fe40007820016 */
[----:B------:R-:W-:-:S04]  /*4900*/  FMNMX3.NAN R21, R14, R21, R16, !PT ;  /* 0x000000150e157276 */ /* 0x000fc80007820010 */
[----:B------:R-:W-:-:S04]  /*4910*/  FMNMX3.NAN R20, R21, R20, RZ, !PT ;  /* 0x0000001415147276 */ /* 0x000fc800078200ff */
[----:B------:R-:W-:Y:S01]  /*4920*/  FMNMX R89, R20, R89, !PT ;  /* 0x0000005914597209 */ /* 0x000fe20007800000 */
[----:B--2---:R-:W-:Y:S06]  /*4930*/  BAR.SYNC.DEFER_BLOCKING 0x2, 0x80 ;  /* 0x0082000000007b1d */ /* 0x004fec0000010000 */
[----:B-1----:R-:W-:Y:S05]  /*4940*/  @P2 BRA `(.L_x_56) ;  /* 0x0000000000442947 */ /* 0x002fea0003800000 */
[----:B------:R-:W-:Y:S01]  /*4950*/  IMAD R62, R61, 0x4, R62 ;  /* 0x000000043d3e7824 */ /* 0x000fe200078e023e */
[----:B------:R-:W-:Y:S01]  /*4960*/  UIADD3 UR12, UP0, UPT, UR10, 0x2c0, URZ ;  /* 0x000002c00a0c7890 */ /* 0x000fe2000ff1e0ff */
[----:B------:R-:W-:Y:S02]  /*4970*/  PLOP3.LUT P0, PT, PT, PT, PT, 0x80, 0x8 ;  /* 0x000000000008781c */ /* 0x000fe40003f0f070 */
[----:B------:R-:W-:Y:S01]  /*4980*/  IADD3 R4, PT, PT, R3, 0x4400, RZ ;  /* 0x0000440003047810 */ /* 0x000fe20007ffe0ff */
[----:B------:R-:W-:Y:S01]  /*4990*/  IMAD.SHL.U32 R62, R62, 0x20, RZ ;  /* 0x000000203e3e7824 */ /* 0x000fe200078e00ff */
[----:B------:R-:W-:-:S12]  /*49a0*/  UIADD3.X UR13, UPT, UPT, URZ, UR11, URZ, UP0, !UPT ;  /* 0x0000000bff0d7290 */ /* 0x000fd800087fe4ff */
.L_x_57:
        /* <DEDUP_REMOVED lines=10> */
[----:B------:R0:W-:Y:S02]  /*4a50*/  UTMACMDFLUSH ;  /* 0x00000000000079b7 */ /* 0x0001e40000000000 */
.L_x_56:
[----:B------:R-:W-:Y:S01]  /*4a60*/  BAR.SYNC.DEFER_BLOCKING 0x2, 0x80 ;  /* 0x0082000000007b1d */ /* 0x000fe20000010000 */
[----:B------:R-:W-:Y:S02]  /*4a70*/  IADD3 R87, PT, PT, R87, 0x1, RZ ;  /* 0x0000000157577810 */ /* 0x000fe40007ffe0ff */
[----:B------:R-:W-:-:S03]  /*4a80*/  IADD3 R88, PT, PT, R88, -0x1, RZ ;  /* 0xffffffff58587810 */ /* 0x000fc60007ffe0ff */
[----:B------:R-:W-:Y:S05]  /*4a90*/  @!P3 BRA `(.L_x_58) ;  /* 0xffffffe4000cb947 */ /* 0x000fea000383ffff */
[-C--:B------:R-:W-:Y:S01]  /*4aa0*/  LEA R5, R70, R3.reuse, 0x3 ;  /* 0x0000000346057211 */ /* 0x080fe200078e18ff */
[----:B------:R-:W-:Y:S01]  /*4ab0*/  BSSY B0, `(.L_x_59) ;  /* 0x0000005000007945 */ /* 0x000fe20003800000 */
[----:B------:R-:W-:Y:S02]  /*4ac0*/  SHF.L.U32 R6, R68, 0x1f, RZ ;  /* 0x0000001f44067819 */ /* 0x000fe400000006ff */
[----:B------:R-:W-:Y:S02]  /*4ad0*/  LEA R63, R70, R3, 0x4 ;  /* 0x00000003463f7211 */ /* 0x000fe400078e20ff */
[----:B------:R-:W1:Y:S02]  /*4ae0*/  SYNCS.PHASECHK.TRANS64.TRYWAIT P0, [R5+URZ+0x50], R6 ;  /* 0x00005006050075a7 */ /* 0x000e6400080011ff */
[----:B-1----:R-:W-:Y:S05]  /*4af0*/  @!P0 BRA `(.L_x_60) ;  /* 0x0000000800c08947 */ /* 0x002fea0003800000 */
.L_x_92:
[----:B------:R-:W-:Y:S05]  /*4b00*/  BSYNC B0 ;  /* 0x0000000000007941 */ /* 0x000fea0003800000 */
.L_x_59:
[----:B------:R-:W2:Y:S01]  /*4b10*/  LDS.128 R60, [R63+0x38410] ;  /* 0x038410003f3c7984 */ /* 0x000ea20000000c00 */
[----:B------:R-:W-:Y:S01]  /*4b20*/  CREDUX.MAXABS.F32.NAN UR4, R89 ;  /* 0x00000000590472cc */ /* 0x000fe20000006400 */
[----:B------:R-:W-:Y:S01]  /*4b30*/  BSSY.RECONVERGENT B0, `(.L_x_61) ;  /* 0x0000013000007945 */ /* 0x000fe20003800200 */
[----:B------:R-:W-:Y:S01]  /*4b40*/  ISETP.NE.AND P0, PT, R64, RZ, PT ;  /* 0x000000ff4000720c */ /* 0x000fe20003f05270 */
[----:B------:R3:W-:Y:S06]  /*4b50*/  MEMBAR.ALL.CTA ;  /* 0x0000000000007992 */ /* 0x0007ec0000008000 */
[----:B---3--:R-:W3:Y:S01]  /*4b60*/  FENCE.VIEW.ASYNC.S ;  /* 0x00000000000073c6 */ /* 0x008ee20000000000 */
[----:B------:R-:W-:-:S03]  /*4b70*/  VIADD R70, R70, 0x1 ;  /* 0x0000000146467836 */ /* 0x000fc60000000000 */
[----:B------:R-:W-:Y:S01]  /*4b80*/  IMAD.U32 R4, RZ, RZ, UR4 ;  /* 0x00000004ff047e24 */ /* 0x000fe2000f8e00ff */
[----:B---3--:R3:W-:Y:S04]  /*4b90*/  SYNCS.ARRIVE.TRANS64.ART0 RZ, [R5+URZ+0x60], R0 ;  /* 0x0000600005ff79a7 */ /* 0x0087e800085000ff */
[----:B------:R3:W-:Y:S01]  /*4ba0*/  @!P0 STS [R81+0x38400], R4 ;  /* 0x0384000451008388 */ /* 0x0007e20000000800 */
[----:B------:R-:W-:Y:S01]  /*4bb0*/  BAR.SYNC.DEFER_BLOCKING 0x2, 0x80 ;  /* 0x0082000000007b1d */ /* 0x000fe20000010000 */
[----:B------:R-:W-:-:S13]  /*4bc0*/  LOP3.LUT P0, RZ, R83, R64, RZ, 0xfc, !PT ;  /* 0x0000004053ff7212 */ /* 0x000fda000780fcff */
[----:B------:R-:W-:Y:S05]  /*4bd0*/  @P0 BRA `(.L_x_62) ;  /* 0x0000000000200947 */ /* 0x000fea0003800000 */
[----:B------:R-:W-:Y:S01]  /*4be0*/  IMAD.U32 R3, RZ, RZ, UR7 ;  /* 0x00000007ff037e24 */ /* 0x000fe2000f8e00ff */
[----:B------:R-:W4:Y:S04]  /*4bf0*/  LDCU.64 UR4, c[0x0][0x740] ;  /* 0x0000e800ff0477ac */ /* 0x000f280008000a00 */
[----:B-1-3--:R-:W1:Y:S01]  /*4c00*/  LDS.128 R4, [R3+0x38400] ;  /* 0x0384000003047984 */ /* 0x00ae620000000c00 */
[----:B----4-:R-:W-:-:S04]  /*4c10*/  LEA R8, P0, R65, UR4, 0x2 ;  /* 0x0000000441087c11 */ /* 0x010fc8000f8010ff */
[----:B------:R-:W-:Y:S02]  /*4c20*/  LEA.HI.X R9, R65, UR5, R2, 0x2, P0 ;  /* 0x0000000541097c11 */ /* 0x000fe400080f1402 */
[----:B-1----:R-:W-:-:S04]  /*4c30*/  FMNMX3 R4, R4, RZ, R5, !PT ;  /* 0x000000ff04047276 */ /* 0x002fc80007800005 */
[----:B------:R-:W-:-:S05]  /*4c40*/  FMNMX3 R7, R4, R6, R7, !PT ;  /* 0x0000000604077276 */ /* 0x000fca0007800007 */
[----:B------:R4:W-:Y:S02]  /*4c50*/  REDG.E.MAX.S32.STRONG.GPU desc[UR22][R8.64], R7 ;  /* 0x000000070800798e */ /* 0x0009e4000d12e316 */
.L_x_62:
[----:B------:R-:W-:Y:S05]  /*4c60*/  BSYNC.RECONVERGENT B0 ;  /* 0x0000000000007941 */ /* 0x000fea0003800200 */
.L_x_61:
[----:B--2---:R-:W-:Y:S02]  /*4c70*/  ISETP.NE.AND P0, PT, R63, 0x1, PT ;  /* 0x000000013f00780c */ /* 0x004fe40003f05270 */
[----:B------:R-:W-:-:S04]  /*4c80*/  ISETP.NE.AND P1, PT, R70, 0x2, PT ;  /* 0x000000024600780c */ /* 0x000fc80003f25270 */
[----:B-1-3--:R-:W-:Y:S02]  /*4c90*/  SEL R5, RZ, 0x1, P1 ;  /* 0x00000001ff057807 */ /* 0x00afe40000800000 */
[----:B------:R-:W-:Y:S02]  /*4ca0*/  SEL R70, R70, RZ, P1 ;  /* 0x000000ff46467207 */ /* 0x000fe40000800000 */
[----:B------:R-:W-:-:S03]  /*4cb0*/  LOP3.LUT R68, R68, R5, RZ, 0x3c, !PT ;  /* 0x0000000544447212 */ /* 0x000fc600078e3cff */
[----:B------:R-:W-:Y:S05]  /*4cc0*/  @!P0 BRA `(.L_x_63) ;  /* 0xffffffe0003c8947 */ /* 0x000fea000383ffff */
.L_x_50:
[----:B------:R-:W-:-:S13]  /*4cd0*/  ISETP.NE.AND P0, PT, R83, RZ, PT ;  /* 0x000000ff5300720c */ /* 0x000fda0003f05270 */
[----:B------:R-:W-:Y:S05]  /*4ce0*/  @P0 BRA `(.L_x_64) ;  /* 0x00000000001c0947 */ /* 0x000fea0003800000 */
[----:B------:R-:W2:Y:S01]  /*4cf0*/  S2UR UR4, SR_CgaCtaId ;  /* 0x00000000000479c3 */ /* 0x000ea20000008800 */
[----:B------:R-:W-:Y:S01]  /*4d00*/  ELECT P1, URZ, PT ;  /* 0x0000000000ff782f */ /* 0x000fe20003820000 */
[----:B------:R-:W-:Y:S01]  /*4d10*/  HFMA2 R2, -RZ, RZ, 0, 5.9604644775390625e-08 ;  /* 0x00000001ff027431 */ /* 0x000fe200000001ff */
[----:B------:R-:W-:-:S05]  /*4d20*/  UMOV UR5, 0x40 ;  /* 0x0000004000057882 */ /* 0x000fca0000000000 */
[----:B------:R-:W-:Y:S01]  /*4d30*/  UVIRTCOUNT.DEALLOC.SMPOOL 0x80 ;  /* 0x000000800000784c */ /* 0x000fe20000000000 */
[----:B--2---:R-:W-:-:S09]  /*4d40*/  ULEA UR4, UR4, UR5, 0x18 ;  /* 0x0000000504047291 */ /* 0x004fd2000f8ec0ff */
[----:B------:R2:W-:Y:S03]  /*4d50*/  @P1 STS.U8 [UR4], R2 ;  /* 0x00000002ff001988 */ /* 0x0005e60008000004 */
.L_x_64:
[----:B------:R-:W-:Y:S06]  /*4d60*/  BAR.SYNC.DEFER_BLOCKING 0x2, 0x80 ;  /* 0x0082000000007b1d */ /* 0x000fec0000010000 */
[----:B------:R-:W-:Y:S05]  /*4d70*/  @P0 BRA `(.L_x_65) ;  /* 0x00000000009c0947 */ /* 0x000fea0003800000 */
[----:B------:R-:W3:Y:S01]  /*4d80*/  S2UR UR5, SR_CgaCtaId ;  /* 0x00000000000579c3 */ /* 0x000ee20000008800 */
[----:B------:R-:W-:Y:S01]  /*4d90*/  NOP ;  /* 0x0000000000007918 */ /* 0x000fe20000000000 */
[----:B------:R-:W-:Y:S01]  /*4da0*/  UMOV UR4, 0x50 ;  /* 0x0000005000047882 */ /* 0x000fe20000000000 */
[----:B------:R-:W-:Y:S01]  /*4db0*/  LOP3.LUT R4, R82, 0xffff, RZ, 0xc0, !PT ;  /* 0x0000ffff52047812 */ /* 0x000fe200078ec0ff */
[----:B-1----:R-:W-:-:S03]  /*4dc0*/  IMAD.MOV.U32 R3, RZ, RZ, 0xffff ;  /* 0x0000ffffff037424 */ /* 0x002fc600078e00ff */
[----:B------:R-:W-:-:S04]  /*4dd0*/  SHF.R.U32.HI R4, RZ, 0x5, R4 ;  /* 0x00000005ff047819 */ /* 0x000fc80000011604 */
[----:B------:R-:W-:Y:S01]  /*4de0*/  SHF.L.U32 R3, R3, R4, RZ ;  /* 0x0000000403037219 */ /* 0x000fe200000006ff */
[----:B------:R-:W-:-:S05]  /*4df0*/  VIADD R5, R4, 0x10 ;  /* 0x0000001004057836 */ /* 0x000fca0000000000 */
[----:B------:R-:W-:Y:S01]  /*4e00*/  SHF.L.U32 R0, R0, R5, RZ ;  /* 0x0000000500007219 */ /* 0x000fe200000006ff */
[----:B---3--:R-:W-:-:S03]  /*4e10*/  ULEA UR5, UR5, UR4, 0x18 ;  /* 0x0000000405057291 */ /* 0x008fc6000f8ec0ff */
[----:B------:R-:W-:-:S04]  /*4e20*/  LOP3.LUT R5, R0, R3, RZ, 0xfc, !PT ;  /* 0x0000000300057212 */ /* 0x000fc800078efcff */
[C---:B------:R-:W-:Y:S02]  /*4e30*/  LOP3.LUT R3, R5.reuse, 0xffff, RZ, 0xc0, !PT ;  /* 0x0000ffff05037812 */ /* 0x040fe400078ec0ff */
[----:B--2---:R-:W1:Y:S02]  /*4e40*/  LDS R2, [UR5] ;  /* 0x00000005ff027984 */ /* 0x004e640008000800 */
[----:B-1----:R-:W-:-:S04]  /*4e50*/  LOP3.LUT R0, R5, 0xffff, R2, 0x80, !PT ;  /* 0x0000ffff05007812 */ /* 0x002fc800078e8002 */
[----:B------:R-:W-:-:S13]  /*4e60*/  ISETP.NE.AND P0, PT, R0, R3, PT ;  /* 0x000000030000720c */ /* 0x000fda0003f05270 */
[----:B------:R-:W-:Y:S05]  /*4e70*/  @P0 BRA `(.L_x_66) ;  /* 0x0000000000500947 */ /* 0x000fea0003800000 */
[----:B------:R-:W-:Y:S02]  /*4e80*/  SHF.R.U32.HI R0, RZ, 0x10, R2 ;  /* 0x00000010ff007819 */ /* 0x000fe40000011602 */
[----:B------:R-:W-:-:S04]  /*4e90*/  SHF.R.U32.HI R3, RZ, 0x10, R5 ;  /* 0x00000010ff037819 */ /* 0x000fc80000011605 */
[----:B------:R-:W-:-:S04]  /*4ea0*/  LOP3.LUT R0, R0, R3, RZ, 0xc0, !PT ;  /* 0x0000000300007212 */ /* 0x000fc800078ec0ff */
[----:B------:R-:W-:-:S13]  /*4eb0*/  ISETP.NE.AND P0, PT, R0, R3, PT ;  /* 0x000000030000720c */ /* 0x000fda0003f05270 */
[----:B------:R-:W-:Y:S05]  /*4ec0*/  @P0 BRA `(.L_x_67) ;  /* 0x0000000000300947 */ /* 0x000fea0003800000 */
[----:B------:R-:W-:Y:S01]  /*4ed0*/  R2UR UR8, R5 ;  /* 0x00000000050872ca */ /* 0x000fe200000e0000 */
[----:B------:R-:W1:Y:S01]  /*4ee0*/  S2R R2, SR_LANEID ;  /* 0x0000000000027919 */ /* 0x000e620000000000 */
[----:B------:R-:W-:Y:S02]  /*4ef0*/  VOTEU.ANY UR6, UPT, PT ;  /* 0x0000000000067886 */ /* 0x000fe400038e0100 */
[----:B------:R-:W-:-:S09]  /*4f00*/  UFLO.U32 UR6, UR6 ;  /* 0x00000006000672bd */ /* 0x000fd200080e0000 */
[----:B------:R-:W-:-:S06]  /*4f10*/  ULOP3.LUT UR8, URZ, UR8, URZ, 0x33, !UPT ;  /* 0x00000008ff087292 */ /* 0x000fcc000f8e33ff */
[----:B------:R-:W-:-:S04]  /*4f20*/  IMAD.U32 R0, RZ, RZ, UR8 ;  /* 0x00000008ff007e24 */ /* 0x000fc8000f8e00ff */
[----:B------:R-:W2:Y:S02]  /*4f30*/  REDUX UR4, R0 ;  /* 0x00000000000473c4 */ /* 0x000ea40000000000 */
[----:B------:R3:W-:Y:S01]  /*4f40*/  UTCATOMSWS.AND URZ, UR8 ;  /* 0x0000000800ff79e3 */ /* 0x0007e20008000000 */
[----:B-1----:R-:W-:Y:S01]  /*4f50*/  ISETP.EQ.U32.AND P0, PT, R2, UR6, PT ;  /* 0x0000000602007c0c */ /* 0x002fe2000bf02070 */
[----:B--2---:R-:W-:-:S12]  /*4f60*/  IMAD.U32 R2, RZ, RZ, UR4 ;  /* 0x00000004ff027e24 */ /* 0x004fd8000f8e00ff */
[----:B------:R3:W-:Y:S01]  /*4f70*/  @P0 ATOMS.AND RZ, [UR5], R2 ;  /* 0x00000002ffff098c */ /* 0x0007e2000a800005 */
[----:B------:R-:W-:Y:S05]  /*4f80*/  BRA `(.L_x_68) ;  /* 0x0000000000147947 */ /* 0x000fea0003800000 */
.L_x_67:
[----:B------:R-:W-:Y:S02]  /*4f90*/  MOV R2, 0x4fb0 ;  /* 0x00004fb000027802 */ /* 0x000fe40000000f00 */
[----:B----4-:R-:W-:Y:S05]  /*4fa0*/  CALL.REL.NOINC `($__internal_0_$__cuda_sm10x_tcgen05_guardrail_trap_col_being_dealloced_not_returned_by_alloc) ;  /* 0x0000000400ac7944 */ /* 0x010fea0003c00000 */
[----:B------:R-:W-:Y:S05]  /*4fb0*/  BRA `(.L_x_68) ;  /* 0x0000000000087947 */ /* 0x000fea0003800000 */
.L_x_66:
[----:B------:R-:W-:Y:S02]  /*4fc0*/  MOV R2, 0x4fe0 ;  /* 0x00004fe000027802 */ /* 0x000fe40000000f00 */
[----:B----4-:R-:W-:Y:S05]  /*4fd0*/  CALL.REL.NOINC `($__internal_2_$__cuda_sm10x_tcgen05_guardrail_trap_unallocated_columns_being_dealloced) ;  /* 0x0000000400b87944 */ /* 0x010fea0003c00000 */
.L_x_68:
[----:B------:R-:W-:Y:S01]  /*4fe0*/  NOP ;  /* 0x0000000000007918 */ /* 0x000fe20000000000 */
.L_x_65:
[----:B------:R-:W-:-:S04]  /*4ff0*/  DEPBAR.LE SB0, 0x0 ;  /* 0x000080000000791a */ /* 0x000fc80000000000 */
[----:B------:R-:W-:-:S04]  /*5000*/  DEPBAR.LE SB0, 0x0 ;  /* 0x000080000000791a */ /* 0x000fc80000000000 */
[----:B---3--:R-:W-:Y:S05]  /*5010*/  EXIT ;  /* 0x000000000000794d */ /* 0x008fea0003800000 */
.L_x_20:
[----:B------:R-:W-:-:S07]  /*5020*/  MOV R20, R21 ;  /* 0x0000001500147202 */ /* 0x000fce0000000f00 */
.L_x_69:
[----:B----4-:R4:W3:Y:S02]  /*5030*/  SYNCS.PHASECHK.TRANS64.TRYWAIT P0, [R14+URZ+0x60], R21 ;  /* 0x000060150e0075a7 */ /* 0x0108e400080011ff */
[----:B---3--:R-:W-:Y:S05]  /*5040*/  @!P0 NANOSLEEP.SYNCS 0x989680 ;  /* 0x009896800000895d */ /* 0x008fea0003900000 */
[----:B------:R-:W3:Y:S02]  /*5050*/  @!P0 SYNCS.PHASECHK.TRANS64 P0, [R14+URZ+0x60], R21 ;  /* 0x000060150e0085a7 */ /* 0x000ee400080010ff */
[----:B---3--:R-:W-:Y:S05]  /*5060*/  @!P0 BRA `(.L_x_69) ;  /* 0xfffffffc00f08947 */ /* 0x008fea000383ffff */
[----:B------:R-:W-:Y:S05]  /*5070*/  BRA `(.L_x_70) ;  /* 0xffffffbc008c7947 */ /* 0x000fea000383ffff */
.L_x_22:
[----:B------:R-:W-:-:S07]  /*5080*/  MOV R7, R6 ;  /* 0x0000000600077202 */ /* 0x000fce0000000f00 */
.L_x_71:
[----:B--2---:R2:W3:Y:S02]  /*5090*/  SYNCS.PHASECHK.TRANS64.TRYWAIT P0, [R2+URZ+0x60], R7 ;  /* 0x00006007020075a7 */ /* 0x0044e400080011ff */
[----:B---3--:R-:W-:Y:S05]  /*50a0*/  @!P0 NANOSLEEP.SYNCS 0x989680 ;  /* 0x009896800000895d */ /* 0x008fea0003900000 */
[----:B------:R-:W3:Y:S02]  /*50b0*/  @!P0 SYNCS.PHASECHK.TRANS64 P0, [R2+URZ+0x60], R7 ;  /* 0x00006007020085a7 */ /* 0x000ee400080010ff */
[----:B---3--:R-:W-:Y:S05]  /*50c0*/  @!P0 BRA `(.L_x_71) ;  /* 0xfffffffc00f08947 */ /* 0x008fea000383ffff */
[----:B------:R-:W-:Y:S05]  /*50d0*/  BRA `(.L_x_72) ;  /* 0xffffffc000387947 */ /* 0x000fea000383ffff */
.L_x_23:
[----:B------:R-:W-:-:S07]  /*50e0*/  MOV R9, R8 ;  /* 0x0000000800097202 */ /* 0x000fce0000000f00 */
.L_x_73:
[----:B--2---:R2:W3:Y:S02]  /*50f0*/  SYNCS.PHASECHK.TRANS64.TRYWAIT P0, [R3+URZ+0x60], R9 ;  /* 0x00006009030075a7 */ /* 0x0044e400080011ff */
[----:B---3--:R-:W-:Y:S05]  /*5100*/  @!P0 NANOSLEEP.SYNCS 0x989680 ;  /* 0x009896800000895d */ /* 0x008fea0003900000 */
[----:B------:R-:W3:Y:S02]  /*5110*/  @!P0 SYNCS.PHASECHK.TRANS64 P0, [R3+URZ+0x60], R9 ;  /* 0x00006009030085a7 */ /* 0x000ee400080010ff */
[----:B---3--:R-:W-:Y:S05]  /*5120*/  @!P0 BRA `(.L_x_73) ;  /* 0xfffffffc00f08947 */ /* 0x008fea000383ffff */
[----:B------:R-:W-:Y:S05]  /*5130*/  BRA `(.L_x_15) ;  /* 0xffffffc0006c7947 */ /* 0x000fea000383ffff */
.L_x_25:
[----:B------:R-:W-:-:S07]  /*5140*/  MOV R0, UR32 ;  /* 0x0000002000007c02 */ /* 0x000fce0008000f00 */
.L_x_74:
[----:B---3--:R3:W4:Y:S02]  /*5150*/  SYNCS.PHASECHK.TRANS64.TRYWAIT P0, [R0+URZ+0x50], RZ ;  /* 0x000050ff000075a7 */ /* 0x00872400080011ff */
[----:B----4-:R-:W-:Y:S05]  /*5160*/  @!P0 NANOSLEEP.SYNCS 0x989680 ;  /* 0x009896800000895d */ /* 0x010fea0003900000 */
[----:B------:R-:W4:Y:S02]  /*5170*/  @!P0 SYNCS.PHASECHK.TRANS64 P0, [R0+URZ+0x50], RZ ;  /* 0x000050ff000085a7 */ /* 0x000f2400080010ff */
[----:B----4-:R-:W-:Y:S05]  /*5180*/  @!P0 BRA `(.L_x_74) ;  /* 0xfffffffc00f08947 */ /* 0x010fea000383ffff */
[----:B------:R-:W-:Y:S05]  /*5190*/  BRA `(.L_x_75) ;  /* 0xffffffc0006c7947 */ /* 0x000fea000383ffff */
.L_x_28:
[----:B------:R-:W-:Y:S02]  /*51a0*/  MOV R6, UR30 ;  /* 0x0000001e00067c02 */ /* 0x000fe40008000f00 */
[----:B------:R-:W-:Y:S02]  /*51b0*/  MOV R7, UR30 ;  /* 0x0000001e00077c02 */ /* 0x000fe40008000f00 */
[----:B------:R-:W-:-:S07]  /*51c0*/  MOV R3, UR5 ;  /* 0x0000000500037c02 */ /* 0x000fce0008000f00 */
.L_x_76:
[----:B--2---:R2:W3:Y:S02]  /*51d0*/  SYNCS.PHASECHK.TRANS64.TRYWAIT P0, [R3+URZ+0x20], R7 ;  /* 0x00002007030075a7 */ /* 0x0044e400080011ff */
[----:B---3--:R-:W-:Y:S05]  /*51e0*/  @!P0 NANOSLEEP.SYNCS 0x989680 ;  /* 0x009896800000895d */ /* 0x008fea0003900000 */
[----:B------:R-:W3:Y:S02]  /*51f0*/  @!P0 SYNCS.PHASECHK.TRANS64 P0, [R3+URZ+0x20], R7 ;  /* 0x00002007030085a7 */ /* 0x000ee400080010ff */
[----:B---3--:R-:W-:Y:S05]  /*5200*/  @!P0 BRA `(.L_x_76) ;  /* 0xfffffffc00f08947 */ /* 0x008fea000383ffff */
[----:B------:R-:W-:Y:S05]  /*5210*/  BRA `(.L_x_27) ;  /* 0xffffffc400547947 */ /* 0x000fea000383ffff */
.L_x_30:
[----:B------:R-:W-:-:S07]  /*5220*/  MOV R5, R4 ;  /* 0x0000000400057202 */ /* 0x000fce0000000f00 */
.L_x_77:
[----:B---3--:R3:W4:Y:S02]  /*5230*/  SYNCS.PHASECHK.TRANS64.TRYWAIT P0, [R3+URZ+0x50], R5 ;  /* 0x00005005030075a7 */ /* 0x00872400080011ff */
[----:B----4-:R-:W-:Y:S05]  /*5240*/  @!P0 NANOSLEEP.SYNCS 0x989680 ;  /* 0x009896800000895d */ /* 0x010fea0003900000 */
[----:B------:R-:W4:Y:S02]  /*5250*/  @!P0 SYNCS.PHASECHK.TRANS64 P0, [R3+URZ+0x50], R5 ;  /* 0x00005005030085a7 */ /* 0x000f2400080010ff */
[----:B----4-:R-:W-:Y:S05]  /*5260*/  @!P0 BRA `(.L_x_77) ;  /* 0xfffffffc00f08947 */ /* 0x010fea000383ffff */
[----:B------:R-:W-:Y:S05]  /*5270*/  BRA `(.L_x_78) ;  /* 0xffffffc4009c7947 */ /* 0x000fea000383ffff */
.L_x_32:
[----:B------:R-:W-:Y:S02]  /*5280*/  MOV R2, UR4 ;  /* 0x0000000400027c02 */ /* 0x000fe40008000f00 */
[----:B--2---:R-:W-:Y:S02]  /*5290*/  MOV R3, UR4 ;  /* 0x0000000400037c02 */ /* 0x004fe40008000f00 */
[----:B------:R-:W-:-:S07]  /*52a0*/  MOV R0, UR5 ;  /* 0x0000000500007c02 */ /* 0x000fce0008000f00 */
.L_x_79:
[----:B--2---:R2:W3:Y:S02]  /*52b0*/  SYNCS.PHASECHK.TRANS64.TRYWAIT P0, [R0+URZ+0x20], R3 ;  /* 0x00002003000075a7 */ /* 0x0044e400080011ff */
[----:B---3--:R-:W-:Y:S05]  /*52c0*/  @!P0 NANOSLEEP.SYNCS 0x989680 ;  /* 0x009896800000895d */ /* 0x008fea0003900000 */
[----:B------:R-:W3:Y:S02]  /*52d0*/  @!P0 SYNCS.PHASECHK.TRANS64 P0, [R0+URZ+0x20], R3 ;  /* 0x00002003000085a7 */ /* 0x000ee400080010ff */
[----:B---3--:R-:W-:Y:S05]  /*52e0*/  @!P0 BRA `(.L_x_79) ;  /* 0xfffffffc00f08947 */ /* 0x008fea000383ffff */
[----:B------:R-:W-:Y:S05]  /*52f0*/  BRA `(.L_x_80) ;  /* 0xffffffc400fc7947 */ /* 0x000fea000383ffff */
.L_x_34:
[----:B------:R-:W-:-:S07]  /*5300*/  MOV R2, UR12 ;  /* 0x0000000c00027c02 */ /* 0x000fce0008000f00 */
.L_x_81:
[----:B---3--:R3:W4:Y:S02]  /*5310*/  SYNCS.PHASECHK.TRANS64.TRYWAIT P0, [R2+URZ+0x50], RZ ;  /* 0x000050ff020075a7 */ /* 0x00872400080011ff */
[----:B----4-:R-:W-:Y:S05]  /*5320*/  @!P0 NANOSLEEP.SYNCS 0x989680 ;  /* 0x009896800000895d */ /* 0x010fea0003900000 */
[----:B------:R-:W4:Y:S02]  /*5330*/  @!P0 SYNCS.PHASECHK.TRANS64 P0, [R2+URZ+0x50], RZ ;  /* 0x000050ff020085a7 */ /* 0x000f2400080010ff */
[----:B----4-:R-:W-:Y:S05]  /*5340*/  @!P0 BRA `(.L_x_81) ;  /* 0xfffffffc00f08947 */ /* 0x010fea000383ffff */
[----:B------:R-:W-:Y:S05]  /*5350*/  BRA `(.L_x_82) ;  /* 0xffffffc800147947 */ /* 0x000fea000383ffff */
.L_x_37:
[----:B------:R-:W-:Y:S02]  /*5360*/  MOV R8, UR13 ;  /* 0x0000000d00087c02 */ /* 0x000fe40008000f00 */
[----:B------:R-:W-:Y:S02]  /*5370*/  MOV R9, UR13 ;  /* 0x0000000d00097c02 */ /* 0x000fe40008000f00 */
[----:B------:R-:W-:-:S07]  /*5380*/  MOV R0, UR12 ;  /* 0x0000000c00007c02 */ /* 0x000fce0008000f00 */
.L_x_83:
[----:B--2---:R2:W3:Y:S02]  /*5390*/  SYNCS.PHASECHK.TRANS64.TRYWAIT P0, [R0+URZ+0x48], R9 ;  /* 0x00004809000075a7 */ /* 0x0044e400080011ff */
[----:B---3--:R-:W-:Y:S05]  /*53a0*/  @!P0 NANOSLEEP.SYNCS 0x989680 ;  /* 0x009896800000895d */ /* 0x008fea0003900000 */
[----:B------:R-:W3:Y:S02]  /*53b0*/  @!P0 SYNCS.PHASECHK.TRANS64 P0, [R0+URZ+0x48], R9 ;  /* 0x00004809000085a7 */ /* 0x000ee400080010ff */
[----:B---3--:R-:W-:Y:S05]  /*53c0*/  @!P0 BRA `(.L_x_83) ;  /* 0xfffffffc00f08947 */ /* 0x008fea000383ffff */
[----:B------:R-:W-:Y:S05]  /*53d0*/  BRA `(.L_x_36) ;  /* 0xffffffcc00407947 */ /* 0x000fea000383ffff */
.L_x_39:
[----:B------:R-:W-:Y:S02]  /*53e0*/  MOV R8, UR25 ;  /* 0x0000001900087c02 */ /* 0x000fe40008000f00 */
[----:B------:R-:W-:Y:S02]  /*53f0*/  MOV R9, UR25 ;  /* 0x0000001900097c02 */ /* 0x000fe40008000f00 */
[----:B------:R-:W-:Y:S07]  /*5400*/  MOV R0, UR13 ;  /* 0x0000000d00007c02 */ /* 0x000fee0008000f00 */
.L_x_84:
[----:B--2---:R2:W3:Y:S02]  /*5410*/  SYNCS.PHASECHK.TRANS64.TRYWAIT P1, [R0+URZ], R9 ;  /* 0x00000009000075a7 */ /* 0x0044e400080211ff */
[----:B---3--:R-:W-:Y:S05]  /*5420*/  @!P1 NANOSLEEP.SYNCS 0x989680 ;  /* 0x009896800000995d */ /* 0x008fea0003900000 */
[----:B------:R-:W3:Y:S02]  /*5430*/  @!P1 SYNCS.PHASECHK.TRANS64 P1, [R0+URZ], R9 ;  /* 0x00000009000095a7 */ /* 0x000ee400080210ff */
[----:B---3--:R-:W-:Y:S05]  /*5440*/  @!P1 BRA `(.L_x_84) ;  /* 0xfffffffc00f09947 */ /* 0x008fea000383ffff */
[----:B------:R-:W-:Y:S05]  /*5450*/  BRA `(.L_x_38) ;  /* 0xffffffcc00bc7947 */ /* 0x000fea000383ffff */
.L_x_41:
[-C--:B------:R-:W-:Y:S02]  /*5460*/  MOV R8, R4.reuse ;  /* 0x0000000400087202 */ /* 0x080fe40000000f00 */
[----:B------:R-:W-:-:S07]  /*5470*/  MOV R9, R4 ;  /* 0x0000000400097202 */ /* 0x000fce0000000f00 */
.L_x_85:
[----:B--2---:R2:W3:Y:S02]  /*5480*/  SYNCS.PHASECHK.TRANS64.TRYWAIT P0, [R3+URZ+0x50], R9 ;  /* 0x00005009030075a7 */ /* 0x0044e400080011ff */
[----:B---3--:R-:W-:Y:S05]  /*5490*/  @!P0 NANOSLEEP.SYNCS 0x989680 ;  /* 0x009896800000895d */ /* 0x008fea0003900000 */
[----:B------:R-:W3:Y:S02]  /*54a0*/  @!P0 SYNCS.PHASECHK.TRANS64 P0, [R3+URZ+0x50], R9 ;  /* 0x00005009030085a7 */ /* 0x000ee400080010ff */
[----:B---3--:R-:W-:Y:S05]  /*54b0*/  @!P0 BRA `(.L_x_85) ;  /* 0xfffffffc00f08947 */ /* 0x008fea000383ffff */
[----:B------:R-:W-:Y:S05]  /*54c0*/  BRA `(.L_x_86) ;  /* 0xffffffd0002c7947 */ /* 0x000fea000383ffff */
.L_x_43:
[----:B------:R-:W-:Y:S02]  /*54d0*/  MOV R2, UR35 ;  /* 0x0000002300027c02 */ /* 0x000fe40008000f00 */
[----:B--2---:R-:W-:Y:S02]  /*54e0*/  MOV R3, UR35 ;  /* 0x0000002300037c02 */ /* 0x004fe40008000f00 */
[----:B------:R-:W-:-:S07]  /*54f0*/  MOV R0, UR12 ;  /* 0x0000000c00007c02 */ /* 0x000fce0008000f00 */
.L_x_87:
[----:B--2---:R2:W3:Y:S02]  /*5500*/  SYNCS.PHASECHK.TRANS64.TRYWAIT P0, [R0+URZ+0x48], R3 ;  /* 0x00004803000075a7 */ /* 0x0044e400080011ff */
[----:B---3--:R-:W-:Y:S05]  /*5510*/  @!P0 NANOSLEEP.SYNCS 0x989680 ;  /* 0x009896800000895d */ /* 0x008fea0003900000 */
[----:B------:R-:W3:Y:S02]  /*5520*/  @!P0 SYNCS.PHASECHK.TRANS64 P0, [R0+URZ+0x48], R3 ;  /* 0x00004803000085a7 */ /* 0x000ee400080010ff */
[----:B---3--:R-:W-:Y:S05]  /*5530*/  @!P0 BRA `(.L_x_87) ;  /* 0xfffffffc00f08947 */ /* 0x008fea000383ffff */
[----:B------:R-:W-:Y:S05]  /*5540*/  BRA `(.L_x_33) ;  /* 0xffffffd000547947 */ /* 0x000fea000383ffff */
.L_x_49:
[----:B-1----:R1:W2:Y:S02]  /*5550*/  SYNCS.PHASECHK.TRANS64.TRYWAIT P0, [R3+URZ+0x50], RZ ;  /* 0x000050ff030075a7 */ /* 0x0022a400080011ff */
[----:B--2---:R-:W-:Y:S05]  /*5560*/  @!P0 NANOSLEEP.SYNCS 0x989680 ;  /* 0x009896800000895d */ /* 0x004fea0003900000 */
[----:B------:R-:W2:Y:S02]  /*5570*/  @!P0 SYNCS.PHASECHK.TRANS64 P0, [R3+URZ+0x50], RZ ;  /* 0x000050ff030085a7 */ /* 0x000ea400080010ff */
[----:B--2---:R-:W-:Y:S05]  /*5580*/  @!P0 BRA `(.L_x_49) ;  /* 0xfffffffc00f08947 */ /* 0x004fea000383ffff */
[----:B------:R-:W-:Y:S05]  /*5590*/  BRA `(.L_x_88) ;  /* 0xffffffd400287947 */ /* 0x000fea000383ffff */
.L_x_51:
[----:B------:R-:W-:-:S07]  /*55a0*/  MOV R5, R4 ;  /* 0x0000000400057202 */ /* 0x000fce0000000f00 */
.L_x_89:
[----:B--2---:R2:W3:Y:S02]  /*55b0*/  SYNCS.PHASECHK.TRANS64.TRYWAIT P0, [R3+URZ+0x40], R5 ;  /* 0x00004005030075a7 */ /* 0x0044e400080011ff */
[----:B---3--:R-:W-:Y:S05]  /*55c0*/  @!P0 NANOSLEEP.SYNCS 0x989680 ;  /* 0x009896800000895d */ /* 0x008fea0003900000 */
[----:B------:R-:W3:Y:S02]  /*55d0*/  @!P0 SYNCS.PHASECHK.TRANS64 P0, [R3+URZ+0x40], R5 ;  /* 0x00004005030085a7 */ /* 0x000ee400080010ff */
[----:B---3--:R-:W-:Y:S05]  /*55e0*/  @!P0 BRA `(.L_x_89) ;  /* 0xfffffffc00f08947 */ /* 0x008fea000383ffff */
[----:B------:R-:W-:Y:S05]  /*55f0*/  BRA `(.L_x_90) ;  /* 0xffffffd800247947 */ /* 0x000fea000383ffff */
.L_x_60:
[----:B------:R-:W-:-:S07]  /*5600*/  MOV R7, R6 ;  /* 0x0000000600077202 */ /* 0x000fce0000000f00 */
.L_x_91:
[----:B-1----:R1:W2:Y:S02]  /*5610*/  SYNCS.PHASECHK.TRANS64.TRYWAIT P0, [R5+URZ+0x50], R7 ;  /* 0x00005007050075a7 */ /* 0x0022a400080011ff */
[----:B--2---:R-:W-:Y:S05]  /*5620*/  @!P0 NANOSLEEP.SYNCS 0x989680 ;  /* 0x009896800000895d */ /* 0x004fea0003900000 */
[----:B------:R-:W2:Y:S02]  /*5630*/  @!P0 SYNCS.PHASECHK.TRANS64 P0, [R5+URZ+0x50], R7 ;  /* 0x00005007050085a7 */ /* 0x000ea400080010ff */
[----:B--2---:R-:W-:Y:S05]  /*5640*/  @!P0 BRA `(.L_x_91) ;  /* 0xfffffffc00f08947 */ /* 0x004fea000383ffff */
[----:B------:R-:W-:Y:S05]  /*5650*/  BRA `(.L_x_92) ;  /* 0xfffffff400287947 */ /* 0x000fea000383ffff */
        .weak           $__internal_0_$__cuda_sm10x_tcgen05_guardrail_trap_col_being_dealloced_not_returned_by_alloc
        .type           $__internal_0_$__cuda_sm10x_tcgen05_guardrail_trap_col_being_dealloced_not_returned_by_alloc,@function
        .size           $__internal_0_$__cuda_sm10x_tcgen05_guardrail_trap_col_being_dealloced_not_returned_by_alloc,($__internal_1_$__cuda_sm10x_tcgen05_guardrail_trap_phase_invalid_during_alloc - $__internal_0_$__cuda_sm10x_tcgen05_guardrail_trap_col_being_dealloced_not_returned_by_alloc)
$__internal_0_$__cuda_sm10x_tcgen05_guardrail_trap_col_being_dealloced_not_returned_by_alloc:
[----:B------:R-:W-:Y:S05]  /*5660*/  BPT.TRAP 0x1 ;  /* 0x000000040000795c */ /* 0x000fea0000300000 */
[----:B------:R-:W-:-:S04]  /*5670*/  HFMA2 R3, -RZ, RZ, 0, 0 ;  /* 0x00000000ff037431 */ /* 0x000fc800000001ff */
[----:B------:R-:W-:Y:S05]  /*5680*/  RET.REL.NODEC R2 `(kernel_cutlass_kernel_cudnngrouped_gemmgrouped_gemm_swiglugrouped_gemm_swiglu_quantBlockScaledContiguousGroupedGemmKernel_object_at__TiledMMA_ThrLayoutVMNK11110000_PermutationMNK____MMAAt_0) ;  /* 0xffffffa8025c7950 */ /* 0x000fea0003c3ffff */
        .weak           $__internal_1_$__cuda_sm10x_tcgen05_guardrail_trap_phase_invalid_during_alloc
        .type           $__internal_1_$__cuda_sm10x_tcgen05_guardrail_trap_phase_invalid_during_alloc,@function
        .size           $__internal_1_$__cuda_sm10x_tcgen05_guardrail_trap_phase_invalid_during_alloc,($__internal_2_$__cuda_sm10x_tcgen05_guardrail_trap_unallocated_columns_being_dealloced - $__internal_1_$__cuda_sm10x_tcgen05_guardrail_trap_phase_invalid_during_alloc)
$__internal_1_$__cuda_sm10x_tcgen05_guardrail_trap_phase_invalid_during_alloc:
[----:B------:R-:W-:Y:S05]  /*5690*/  BPT.TRAP 0x1 ;  /* 0x000000040000795c */ /* 0x000fea0000300000 */
[----:B------:R-:W-:-:S04]  /*56a0*/  MOV R3, 0x0 ;  /* 0x0000000000037802 */ /* 0x000fc80000000f00 */
[----:B------:R-:W-:Y:S05]  /*56b0*/  RET.REL.NODEC R2 `(kernel_cutlass_kernel_cudnngrouped_gemmgrouped_gemm_swiglugrouped_gemm_swiglu_quantBlockScaledContiguousGroupedGemmKernel_object_at__TiledMMA_ThrLayoutVMNK11110000_PermutationMNK____MMAAt_0) ;  /* 0xffffffa802507950 */ /* 0x000fea0003c3ffff */
        .weak           $__internal_2_$__cuda_sm10x_tcgen05_guardrail_trap_unallocated_columns_being_dealloced
        .type           $__internal_2_$__cuda_sm10x_tcgen05_guardrail_trap_unallocated_columns_being_dealloced,@function
        .size           $__internal_2_$__cuda_sm10x_tcgen05_guardrail_trap_unallocated_columns_being_dealloced,(.L_x_96 - $__internal_2_$__cuda_sm10x_tcgen05_guardrail_trap_unallocated_columns_being_dealloced)
$__internal_2_$__cuda_sm10x_tcgen05_guardrail_trap_unallocated_columns_being_dealloced:
[----:B------:R-:W-:Y:S05]  /*56c0*/  BPT.TRAP 0x1 ;  /* 0x000000040000795c */ /* 0x000fea0000300000 */
[----:B------:R-:W-:-:S04]  /*56d0*/  HFMA2 R3, -RZ, RZ, 0, 0 ;  /* 0x00000000ff037431 */ /* 0x000fc800000001ff */
[----:B------:R-:W-:Y:S05]  /*56e0*/  RET.REL.NODEC R2 `(kernel_cutlass_kernel_cudnngrouped_gemmgrouped_gemm_swiglugrouped_gemm_swiglu_quantBlockScaledContiguousGroupedGemmKernel_object_at__TiledMMA_ThrLayoutVMNK11110000_PermutationMNK____MMAAt_0) ;  /* 0xffffffa802447950 */ /* 0x000fea0003c3ffff */
.L_x_93:
[----:B------:R-:W-:-:S00]  /*56f0*/  BRA `(.L_x_93) ;  /* 0xfffffffc00fc7947 */ /* 0x000fc0000383ffff */
[----:B------:R-:W-:-:S00]  /*5700*/  NOP ;  /* 0x0000000000007918 */ /* 0x000fc00000000000 */
[----:B------:R-:W-:-:S00]  /*5710*/  NOP ;  /* 0x0000000000007918 */ /* 0x000fc00000000000 */
[----:B------:R-:W-:-:S00]  /*5720*/  NOP ;  /* 0x0000000000007918 */ /* 0x000fc00000000000 */
[----:B------:R-:W-:-:S00]  /*5730*/  NOP ;  /* 0x0000000000007918 */ /* 0x000fc00000000000 */
[----:B------:R-:W-:-:S00]  /*5740*/  NOP ;  /* 0x0000000000007918 */ /* 0x000fc00000000000 */
[----:B------:R-:W-:-:S00]  /*5750*/  NOP ;  /* 0x0000000000007918 */ /* 0x000fc00000000000 */
[----:B------:R-:W-:-:S00]  /*5760*/  NOP ;  /* 0x0000000000007918 */ /* 0x000fc00000000000 */
[----:B------:R-:W-:-:S00]  /*5770*/  NOP ;  /* 0x0000000000007918 */ /* 0x000fc00000000000 */
.L_x_96:


//--------------------- .nv.shared.kernel_cutlass_kernel_cudnngrouped_gemmgrouped_gemm_swiglugrouped_gemm_swiglu_quantBlockScaledContiguousGroupedGemmKernel_object_at__TiledMMA_ThrLayoutVMNK11110000_PermutationMNK____MMAAt_0 --------------------------
	.section	.nv.shared.kernel_cutlass_kernel_cudnngrouped_gemmgrouped_gemm_swiglugrouped_gemm_swiglu_quantBlockScaledContiguousGroupedGemmKernel_object_at__TiledMMA_ThrLayoutVMNK11110000_PermutationMNK____MMAAt_0,"aw",@nobits
	.sectionflags	@""
	.align	1024
	.zero		1024


//--------------------- .nv.shared.reserved.0     --------------------------
	.section	.nv.shared.reserved.0,"aw",@nobits
	.align	8
	.weak		__nv_reservedSMEM_offset_0_alias
	.size		__nv_reservedSMEM_offset_0_alias, 0, 64
	.other		__nv_reservedSMEM_offset_0_alias,@"STO_CUDA_RESERVED_SHARED STV_DEFAULT"
__nv_reservedSMEM_offset_0_alias:
	.zero		0
.nv.shared.reserved.0:
	.zero		64
	.weak		__nv_reservedSMEM_allocation_phase
	.type		__nv_reservedSMEM_allocation_phase,@object
	.size		__nv_reservedSMEM_allocation_phase,(.L_0 - __nv_reservedSMEM_allocation_phase)
__nv_reservedSMEM_allocation_phase:
	.zero		1
.L_0:
	.zero		7
	.weak		__nv_reservedSMEM_devtool_atexit_pc
	.type		__nv_reservedSMEM_devtool_atexit_pc,@object
	.size		__nv_reservedSMEM_devtool_atexit_pc,(__nv_reservedSMEM_allocation_mask - __nv_reservedSMEM_devtool_atexit_pc)
__nv_reservedSMEM_devtool_atexit_pc:
	.zero		8
	.weak		__nv_reservedSMEM_allocation_mask
	.type		__nv_reservedSMEM_allocation_mask,@object
	.size		__nv_reservedSMEM_allocation_mask,(.L_2 - __nv_reservedSMEM_allocation_mask)
__nv_reservedSMEM_allocation_mask:
	.zero		4
.L_2:


//--------------------- .nv.constant0.kernel_cutlass_kernel_cudnngrouped_gemmgrouped_gemm_swiglugrouped_gemm_swiglu_quantBlockScaledContiguousGroupedGemmKernel_object_at__TiledMMA_ThrLayoutVMNK11110000_PermutationMNK____MMAAt_0 --------------------------
	.section	.nv.constant0.kernel_cutlass_kernel_cudnngrouped_gemmgrouped_gemm_swiglugrouped_gemm_swiglu_quantBlockScaledContiguousGroupedGemmKernel_object_at__TiledMMA_ThrLayoutVMNK11110000_PermutationMNK____MMAAt_0,"a",@progbits
	.sectionflags	@""
	.align	4
.nv.constant0.kernel_cutlass_kernel_cudnngrouped_gemmgrouped_gemm_swiglugrouped_gemm_swiglu_quantBlockScaledContiguousGroupedGemmKernel_object_at__TiledMMA_ThrLayoutVMNK11110000_PermutationMNK____MMAAt_0:
	.zero		1924


//--------------------- SYMBOLS --------------------------

	.type		.nv.reservedSmem.offset0,@object
	.size		.nv.reservedSmem.offset0,0x4
	.type		.nv.reservedSmem.cap,@object
	.size		.nv.reservedSmem.cap,0x4
